//
// Generated by NVIDIA NVVM Compiler
//
// Compiler Build ID: CL-36424714
// Cuda compilation tools, release 13.0, V13.0.88
// Based on NVVM 20.0.0
//

.version 9.0
.target sm_100
.address_size 64

	// .globl	_Z23d_first_corner_measuresPdS_iiiid
.extern .func  (.param .b32 func_retval0) vprintf
(
	.param .b64 vprintf_param_0,
	.param .b64 vprintf_param_1
)
;
.global .align 1 .b8 $str[20] = {77, 97, 116, 104, 101, 109, 97, 116, 105, 99, 97, 108, 32, 69, 114, 114, 111, 114, 33};

.visible .entry _Z23d_first_corner_measuresPdS_iiiid(
	.param .u64 .ptr .align 1 _Z23d_first_corner_measuresPdS_iiiid_param_0,
	.param .u64 .ptr .align 1 _Z23d_first_corner_measuresPdS_iiiid_param_1,
	.param .u32 _Z23d_first_corner_measuresPdS_iiiid_param_2,
	.param .u32 _Z23d_first_corner_measuresPdS_iiiid_param_3,
	.param .u32 _Z23d_first_corner_measuresPdS_iiiid_param_4,
	.param .u32 _Z23d_first_corner_measuresPdS_iiiid_param_5,
	.param .f64 _Z23d_first_corner_measuresPdS_iiiid_param_6
)
{
	.local .align 16 .b8 	__local_depot0[3392];
	.reg .b64 	%SP;
	.reg .b64 	%SPL;
	.reg .pred 	%p<118>;
	.reg .b32 	%r<429>;
	.reg .b64 	%rd<350>;
	.reg .b64 	%fd<476>;

	mov.u64 	%SPL, __local_depot0;
	ld.param.u64 	%rd24, [_Z23d_first_corner_measuresPdS_iiiid_param_0];
	ld.param.u32 	%r226, [_Z23d_first_corner_measuresPdS_iiiid_param_2];
	ld.param.u32 	%r230, [_Z23d_first_corner_measuresPdS_iiiid_param_3];
	ld.param.u32 	%r228, [_Z23d_first_corner_measuresPdS_iiiid_param_4];
	ld.param.u32 	%r229, [_Z23d_first_corner_measuresPdS_iiiid_param_5];
	cvta.to.global.u64 	%rd1, %rd24;
	add.u64 	%rd2, %SPL, 0;
	add.u64 	%rd3, %SPL, 512;
	add.u64 	%rd4, %SPL, 2880;
	mov.u32 	%r231, %tid.x;
	mov.u32 	%r232, %ctaid.x;
	mov.u32 	%r233, %ntid.x;
	mad.lo.s32 	%r1, %r232, %r233, %r231;
	mov.u32 	%r234, %tid.y;
	mov.u32 	%r235, %ctaid.y;
	mov.u32 	%r236, %ntid.y;
	mad.lo.s32 	%r237, %r235, %r236, %r234;
	setp.ge.s32 	%p8, %r1, %r226;
	setp.ge.s32 	%p9, %r237, %r230;
	or.pred  	%p10, %p8, %p9;
	@%p10 bra 	$L__BB0_105;
	ld.param.u32 	%r351, [_Z23d_first_corner_measuresPdS_iiiid_param_2];
	mul.lo.s32 	%r3, %r229, %r229;
	add.s32 	%r4, %r3, -12;
	shl.b32 	%r238, %r229, 1;
	add.s32 	%r5, %r238, %r351;
	add.s32 	%r6, %r238, %r230;
	setp.lt.s32 	%p11, %r228, 1;
	@%p11 bra 	$L__BB0_77;
	setp.lt.s32 	%p12, %r229, 1;
	@%p12 bra 	$L__BB0_48;
	shr.u32 	%r240, %r229, 31;
	add.s32 	%r241, %r229, %r240;
	shr.s32 	%r242, %r241, 1;
	and.b32  	%r7, %r229, 3;
	and.b32  	%r8, %r229, 2147483644;
	mul.lo.s32 	%r9, %r5, %r6;
	add.s32 	%r243, %r1, %r242;
	add.s32 	%r10, %r243, 1;
	add.s32 	%r244, %r237, %r242;
	add.s32 	%r11, %r244, 1;
	mov.b32 	%r353, 0;
$L__BB0_4:
	mul.lo.s32 	%r246, %r9, %r353;
	cvt.s64.s32 	%rd5, %r246;
	mul.lo.s32 	%r13, %r353, %r4;
	mov.b32 	%r354, 0;
	mov.u32 	%r358, %r354;
$L__BB0_5:
	setp.lt.u32 	%p13, %r229, 4;
	add.s32 	%r249, %r11, %r354;
	mul.lo.s32 	%r16, %r354, %r229;
	mad.lo.s32 	%r17, %r249, %r5, %r10;
	mov.b32 	%r363, 0;
	@%p13 bra 	$L__BB0_28;
	mov.b32 	%r356, 0;
$L__BB0_7:
	add.s32 	%r20, %r356, %r16;
	mov.pred 	%p111, -1;
	setp.gt.u32 	%p15, %r20, 47;
	cvt.u64.u32 	%rd28, %r20;
	@%p15 bra 	$L__BB0_9;
	cvt.u32.u64 	%r251, %rd28;
	mov.b64 	%rd29, 1;
	shl.b64 	%rd30, %rd29, %r251;
	and.b64  	%rd31, %rd30, 156165010890979;
	setp.ne.s64 	%p16, %rd31, 0;
	@%p16 bra 	$L__BB0_10;
$L__BB0_9:
	mov.pred 	%p111, 0;
$L__BB0_10:
	setp.eq.s32 	%p18, %r20, 48;
	or.pred  	%p19, %p18, %p111;
	@%p19 bra 	$L__BB0_12;
	add.s32 	%r252, %r17, %r356;
	cvt.s64.s32 	%rd32, %r252;
	add.s64 	%rd33, %rd32, %rd5;
	shl.b64 	%rd34, %rd33, 3;
	add.s64 	%rd35, %rd1, %rd34;
	ld.global.f64 	%fd41, [%rd35];
	add.s32 	%r253, %r358, %r13;
	mul.wide.s32 	%rd36, %r253, 8;
	add.s64 	%rd37, %rd3, %rd36;
	st.local.f64 	[%rd37], %fd41;
	add.s32 	%r358, %r358, 1;
$L__BB0_12:
	mov.pred 	%p112, -1;
	setp.gt.u32 	%p21, %r20, 46;
	@%p21 bra 	$L__BB0_14;
	cvt.u32.u64 	%r254, %rd28;
	mov.b64 	%rd39, 1;
	shl.b64 	%rd40, %rd39, %r254;
	and.b64  	%rd41, %rd40, 78082505445489;
	setp.ne.s64 	%p22, %rd41, 0;
	@%p22 bra 	$L__BB0_15;
$L__BB0_14:
	mov.pred 	%p112, 0;
$L__BB0_15:
	setp.eq.s32 	%p24, %r20, 47;
	or.pred  	%p25, %p24, %p112;
	@%p25 bra 	$L__BB0_17;
	add.s32 	%r255, %r356, %r17;
	add.s32 	%r256, %r255, 1;
	cvt.s64.s32 	%rd42, %r256;
	add.s64 	%rd43, %rd42, %rd5;
	shl.b64 	%rd44, %rd43, 3;
	add.s64 	%rd45, %rd1, %rd44;
	ld.global.f64 	%fd42, [%rd45];
	add.s32 	%r257, %r358, %r13;
	mul.wide.s32 	%rd46, %r257, 8;
	add.s64 	%rd47, %rd3, %rd46;
	st.local.f64 	[%rd47], %fd42;
	add.s32 	%r358, %r358, 1;
$L__BB0_17:
	mov.pred 	%p113, -1;
	setp.gt.u32 	%p27, %r20, 45;
	@%p27 bra 	$L__BB0_19;
	cvt.u32.u64 	%r258, %rd28;
	mov.b64 	%rd49, 1;
	shl.b64 	%rd50, %rd49, %r258;
	and.b64  	%rd51, %rd50, 39041252722744;
	setp.ne.s64 	%p28, %rd51, 0;
	@%p28 bra 	$L__BB0_20;
$L__BB0_19:
	mov.pred 	%p113, 0;
$L__BB0_20:
	setp.eq.s32 	%p30, %r20, 46;
	or.pred  	%p31, %p30, %p113;
	@%p31 bra 	$L__BB0_22;
	add.s32 	%r259, %r356, %r17;
	add.s32 	%r260, %r259, 2;
	cvt.s64.s32 	%rd52, %r260;
	add.s64 	%rd53, %rd52, %rd5;
	shl.b64 	%rd54, %rd53, 3;
	add.s64 	%rd55, %rd1, %rd54;
	ld.global.f64 	%fd43, [%rd55];
	add.s32 	%r261, %r358, %r13;
	mul.wide.s32 	%rd56, %r261, 8;
	add.s64 	%rd57, %rd3, %rd56;
	st.local.f64 	[%rd57], %fd43;
	add.s32 	%r358, %r358, 1;
$L__BB0_22:
	mov.pred 	%p114, -1;
	setp.gt.u32 	%p33, %r20, 44;
	@%p33 bra 	$L__BB0_24;
	cvt.u32.u64 	%r262, %rd28;
	mov.b64 	%rd59, 1;
	shl.b64 	%rd60, %rd59, %r262;
	and.b64  	%rd61, %rd60, 19520626361372;
	setp.ne.s64 	%p34, %rd61, 0;
	@%p34 bra 	$L__BB0_25;
$L__BB0_24:
	mov.pred 	%p114, 0;
$L__BB0_25:
	setp.eq.s32 	%p36, %r20, 45;
	or.pred  	%p37, %p36, %p114;
	@%p37 bra 	$L__BB0_27;
	add.s32 	%r263, %r356, %r17;
	add.s32 	%r264, %r263, 3;
	cvt.s64.s32 	%rd62, %r264;
	add.s64 	%rd63, %rd62, %rd5;
	shl.b64 	%rd64, %rd63, 3;
	add.s64 	%rd65, %rd1, %rd64;
	ld.global.f64 	%fd44, [%rd65];
	add.s32 	%r265, %r358, %r13;
	mul.wide.s32 	%rd66, %r265, 8;
	add.s64 	%rd67, %rd3, %rd66;
	st.local.f64 	[%rd67], %fd44;
	add.s32 	%r358, %r358, 1;
$L__BB0_27:
	add.s32 	%r356, %r356, 4;
	setp.ne.s32 	%p38, %r356, %r8;
	mov.u32 	%r363, %r8;
	@%p38 bra 	$L__BB0_7;
$L__BB0_28:
	setp.eq.s32 	%p39, %r7, 0;
	@%p39 bra 	$L__BB0_46;
	add.s32 	%r33, %r363, %r16;
	mov.pred 	%p115, -1;
	setp.gt.u32 	%p41, %r33, 47;
	cvt.u64.u32 	%rd68, %r33;
	@%p41 bra 	$L__BB0_31;
	cvt.u32.u64 	%r266, %rd68;
	mov.b64 	%rd69, 1;
	shl.b64 	%rd70, %rd69, %r266;
	and.b64  	%rd71, %rd70, 156165010890979;
	setp.ne.s64 	%p42, %rd71, 0;
	@%p42 bra 	$L__BB0_32;
$L__BB0_31:
	mov.pred 	%p115, 0;
$L__BB0_32:
	setp.eq.s32 	%p44, %r33, 48;
	or.pred  	%p45, %p44, %p115;
	@%p45 bra 	$L__BB0_34;
	add.s32 	%r267, %r17, %r363;
	cvt.s64.s32 	%rd72, %r267;
	add.s64 	%rd73, %rd72, %rd5;
	shl.b64 	%rd74, %rd73, 3;
	add.s64 	%rd75, %rd1, %rd74;
	ld.global.f64 	%fd45, [%rd75];
	add.s32 	%r268, %r358, %r13;
	mul.wide.s32 	%rd76, %r268, 8;
	add.s64 	%rd77, %rd3, %rd76;
	st.local.f64 	[%rd77], %fd45;
	add.s32 	%r358, %r358, 1;
$L__BB0_34:
	setp.eq.s32 	%p46, %r7, 1;
	@%p46 bra 	$L__BB0_46;
	mov.pred 	%p116, -1;
	add.s32 	%r269, %r33, 1;
	setp.gt.u32 	%p48, %r269, 47;
	cvt.u64.u32 	%rd78, %r269;
	@%p48 bra 	$L__BB0_37;
	cvt.u32.u64 	%r270, %rd78;
	mov.b64 	%rd79, 1;
	shl.b64 	%rd80, %rd79, %r270;
	and.b64  	%rd81, %rd80, 156165010890979;
	setp.ne.s64 	%p49, %rd81, 0;
	@%p49 bra 	$L__BB0_38;
$L__BB0_37:
	mov.pred 	%p116, 0;
$L__BB0_38:
	setp.eq.s32 	%p51, %r33, 47;
	or.pred  	%p52, %p51, %p116;
	@%p52 bra 	$L__BB0_40;
	add.s32 	%r271, %r363, %r17;
	add.s32 	%r272, %r271, 1;
	cvt.s64.s32 	%rd82, %r272;
	add.s64 	%rd83, %rd82, %rd5;
	shl.b64 	%rd84, %rd83, 3;
	add.s64 	%rd85, %rd1, %rd84;
	ld.global.f64 	%fd46, [%rd85];
	add.s32 	%r273, %r358, %r13;
	mul.wide.s32 	%rd86, %r273, 8;
	add.s64 	%rd87, %rd3, %rd86;
	st.local.f64 	[%rd87], %fd46;
	add.s32 	%r358, %r358, 1;
$L__BB0_40:
	setp.eq.s32 	%p53, %r7, 2;
	@%p53 bra 	$L__BB0_46;
	mov.pred 	%p117, -1;
	add.s32 	%r274, %r33, 2;
	setp.gt.u32 	%p55, %r274, 47;
	cvt.u64.u32 	%rd88, %r274;
	@%p55 bra 	$L__BB0_43;
	cvt.u32.u64 	%r275, %rd88;
	mov.b64 	%rd89, 1;
	shl.b64 	%rd90, %rd89, %r275;
	and.b64  	%rd91, %rd90, 156165010890979;
	setp.ne.s64 	%p56, %rd91, 0;
	@%p56 bra 	$L__BB0_44;
$L__BB0_43:
	mov.pred 	%p117, 0;
$L__BB0_44:
	setp.eq.s32 	%p58, %r33, 46;
	or.pred  	%p59, %p58, %p117;
	@%p59 bra 	$L__BB0_46;
	add.s32 	%r276, %r363, %r17;
	add.s32 	%r277, %r276, 2;
	cvt.s64.s32 	%rd92, %r277;
	add.s64 	%rd93, %rd92, %rd5;
	shl.b64 	%rd94, %rd93, 3;
	add.s64 	%rd95, %rd1, %rd94;
	ld.global.f64 	%fd47, [%rd95];
	add.s32 	%r278, %r358, %r13;
	mul.wide.s32 	%rd96, %r278, 8;
	add.s64 	%rd97, %rd3, %rd96;
	st.local.f64 	[%rd97], %fd47;
	add.s32 	%r358, %r358, 1;
$L__BB0_46:
	add.s32 	%r354, %r354, 1;
	setp.ne.s32 	%p60, %r354, %r229;
	@%p60 bra 	$L__BB0_5;
	add.s32 	%r353, %r353, 1;
	setp.ne.s32 	%p61, %r353, %r228;
	@%p61 bra 	$L__BB0_4;
$L__BB0_48:
	setp.lt.u32 	%p62, %r3, 13;
	@%p62 bra 	$L__BB0_64;
	max.s32 	%r287, %r4, 1;
	and.b32  	%r42, %r287, 13;
	add.s32 	%r43, %r42, -1;
	and.b32  	%r44, %r287, 5;
	add.s32 	%r45, %r44, -1;
	and.b32  	%r46, %r287, 2147483632;
	and.b32  	%r47, %r287, 1;
	mov.b32 	%r368, 0;
$L__BB0_50:
	mul.lo.s32 	%r49, %r368, %r228;
	mul.lo.s32 	%r50, %r368, %r4;
	mov.b32 	%r369, 0;
$L__BB0_51:
	setp.lt.s32 	%p71, %r4, 16;
	mul.lo.s32 	%r52, %r369, %r4;
	mov.b32 	%r372, 0;
	mov.f64 	%fd457, 0d0000000000000000;
	@%p71 bra 	$L__BB0_54;
	mov.b32 	%r370, 0;
	mov.f64 	%fd457, 0d0000000000000000;
$L__BB0_53:
	.pragma "nounroll";
	add.s32 	%r291, %r370, %r50;
	mul.wide.u32 	%rd120, %r291, 8;
	add.s64 	%rd121, %rd3, %rd120;
	ld.local.f64 	%fd51, [%rd121];
	add.s32 	%r292, %r370, %r52;
	mul.wide.u32 	%rd122, %r292, 8;
	add.s64 	%rd123, %rd3, %rd122;
	ld.local.f64 	%fd52, [%rd123];
	fma.rn.f64 	%fd53, %fd51, %fd52, %fd457;
	ld.local.f64 	%fd54, [%rd121+8];
	ld.local.f64 	%fd55, [%rd123+8];
	fma.rn.f64 	%fd56, %fd54, %fd55, %fd53;
	ld.local.f64 	%fd57, [%rd121+16];
	ld.local.f64 	%fd58, [%rd123+16];
	fma.rn.f64 	%fd59, %fd57, %fd58, %fd56;
	ld.local.f64 	%fd60, [%rd121+24];
	ld.local.f64 	%fd61, [%rd123+24];
	fma.rn.f64 	%fd62, %fd60, %fd61, %fd59;
	ld.local.f64 	%fd63, [%rd121+32];
	ld.local.f64 	%fd64, [%rd123+32];
	fma.rn.f64 	%fd65, %fd63, %fd64, %fd62;
	ld.local.f64 	%fd66, [%rd121+40];
	ld.local.f64 	%fd67, [%rd123+40];
	fma.rn.f64 	%fd68, %fd66, %fd67, %fd65;
	ld.local.f64 	%fd69, [%rd121+48];
	ld.local.f64 	%fd70, [%rd123+48];
	fma.rn.f64 	%fd71, %fd69, %fd70, %fd68;
	ld.local.f64 	%fd72, [%rd121+56];
	ld.local.f64 	%fd73, [%rd123+56];
	fma.rn.f64 	%fd74, %fd72, %fd73, %fd71;
	ld.local.f64 	%fd75, [%rd121+64];
	ld.local.f64 	%fd76, [%rd123+64];
	fma.rn.f64 	%fd77, %fd75, %fd76, %fd74;
	ld.local.f64 	%fd78, [%rd121+72];
	ld.local.f64 	%fd79, [%rd123+72];
	fma.rn.f64 	%fd80, %fd78, %fd79, %fd77;
	ld.local.f64 	%fd81, [%rd121+80];
	ld.local.f64 	%fd82, [%rd123+80];
	fma.rn.f64 	%fd83, %fd81, %fd82, %fd80;
	ld.local.f64 	%fd84, [%rd121+88];
	ld.local.f64 	%fd85, [%rd123+88];
	fma.rn.f64 	%fd86, %fd84, %fd85, %fd83;
	ld.local.f64 	%fd87, [%rd121+96];
	ld.local.f64 	%fd88, [%rd123+96];
	fma.rn.f64 	%fd89, %fd87, %fd88, %fd86;
	ld.local.f64 	%fd90, [%rd121+104];
	ld.local.f64 	%fd91, [%rd123+104];
	fma.rn.f64 	%fd92, %fd90, %fd91, %fd89;
	ld.local.f64 	%fd93, [%rd121+112];
	ld.local.f64 	%fd94, [%rd123+112];
	fma.rn.f64 	%fd95, %fd93, %fd94, %fd92;
	ld.local.f64 	%fd96, [%rd121+120];
	ld.local.f64 	%fd97, [%rd123+120];
	fma.rn.f64 	%fd457, %fd96, %fd97, %fd95;
	add.s32 	%r370, %r370, 16;
	setp.ne.s32 	%p72, %r370, %r46;
	mov.u32 	%r372, %r46;
	@%p72 bra 	$L__BB0_53;
$L__BB0_54:
	setp.eq.s32 	%p73, %r42, 0;
	@%p73 bra 	$L__BB0_62;
	setp.lt.u32 	%p74, %r43, 7;
	@%p74 bra 	$L__BB0_57;
	add.s32 	%r293, %r372, %r50;
	mul.wide.s32 	%rd124, %r293, 8;
	add.s64 	%rd125, %rd3, %rd124;
	ld.local.f64 	%fd99, [%rd125];
	add.s32 	%r294, %r372, %r52;
	mul.wide.s32 	%rd126, %r294, 8;
	add.s64 	%rd127, %rd3, %rd126;
	ld.local.f64 	%fd100, [%rd127];
	fma.rn.f64 	%fd101, %fd99, %fd100, %fd457;
	ld.local.f64 	%fd102, [%rd125+8];
	ld.local.f64 	%fd103, [%rd127+8];
	fma.rn.f64 	%fd104, %fd102, %fd103, %fd101;
	ld.local.f64 	%fd105, [%rd125+16];
	ld.local.f64 	%fd106, [%rd127+16];
	fma.rn.f64 	%fd107, %fd105, %fd106, %fd104;
	ld.local.f64 	%fd108, [%rd125+24];
	ld.local.f64 	%fd109, [%rd127+24];
	fma.rn.f64 	%fd110, %fd108, %fd109, %fd107;
	ld.local.f64 	%fd111, [%rd125+32];
	ld.local.f64 	%fd112, [%rd127+32];
	fma.rn.f64 	%fd113, %fd111, %fd112, %fd110;
	ld.local.f64 	%fd114, [%rd125+40];
	ld.local.f64 	%fd115, [%rd127+40];
	fma.rn.f64 	%fd116, %fd114, %fd115, %fd113;
	ld.local.f64 	%fd117, [%rd125+48];
	ld.local.f64 	%fd118, [%rd127+48];
	fma.rn.f64 	%fd119, %fd117, %fd118, %fd116;
	ld.local.f64 	%fd120, [%rd125+56];
	ld.local.f64 	%fd121, [%rd127+56];
	fma.rn.f64 	%fd457, %fd120, %fd121, %fd119;
	add.s32 	%r372, %r372, 8;
$L__BB0_57:
	setp.eq.s32 	%p75, %r44, 0;
	@%p75 bra 	$L__BB0_62;
	setp.lt.u32 	%p76, %r45, 3;
	@%p76 bra 	$L__BB0_60;
	add.s32 	%r295, %r372, %r50;
	mul.wide.s32 	%rd128, %r295, 8;
	add.s64 	%rd129, %rd3, %rd128;
	ld.local.f64 	%fd123, [%rd129];
	add.s32 	%r296, %r372, %r52;
	mul.wide.s32 	%rd130, %r296, 8;
	add.s64 	%rd131, %rd3, %rd130;
	ld.local.f64 	%fd124, [%rd131];
	fma.rn.f64 	%fd125, %fd123, %fd124, %fd457;
	ld.local.f64 	%fd126, [%rd129+8];
	ld.local.f64 	%fd127, [%rd131+8];
	fma.rn.f64 	%fd128, %fd126, %fd127, %fd125;
	ld.local.f64 	%fd129, [%rd129+16];
	ld.local.f64 	%fd130, [%rd131+16];
	fma.rn.f64 	%fd131, %fd129, %fd130, %fd128;
	ld.local.f64 	%fd132, [%rd129+24];
	ld.local.f64 	%fd133, [%rd131+24];
	fma.rn.f64 	%fd457, %fd132, %fd133, %fd131;
	add.s32 	%r372, %r372, 4;
$L__BB0_60:
	setp.eq.s32 	%p77, %r47, 0;
	@%p77 bra 	$L__BB0_62;
	add.s32 	%r297, %r372, %r50;
	mul.wide.s32 	%rd132, %r297, 8;
	add.s64 	%rd133, %rd3, %rd132;
	ld.local.f64 	%fd134, [%rd133];
	add.s32 	%r298, %r372, %r52;
	mul.wide.s32 	%rd134, %r298, 8;
	add.s64 	%rd135, %rd3, %rd134;
	ld.local.f64 	%fd135, [%rd135];
	fma.rn.f64 	%fd457, %fd134, %fd135, %fd457;
$L__BB0_62:
	add.s32 	%r299, %r369, %r49;
	mul.wide.u32 	%rd136, %r299, 8;
	add.s64 	%rd137, %rd4, %rd136;
	st.local.f64 	[%rd137], %fd457;
	add.s32 	%r369, %r369, 1;
	setp.ne.s32 	%p78, %r369, %r228;
	@%p78 bra 	$L__BB0_51;
	add.s32 	%r368, %r368, 1;
	setp.eq.s32 	%p79, %r368, %r228;
	@%p79 bra 	$L__BB0_77;
	bra.uni 	$L__BB0_50;
$L__BB0_64:
	add.s32 	%r62, %r228, -1;
	and.b32  	%r63, %r228, 7;
	add.s32 	%r64, %r63, -1;
	and.b32  	%r65, %r228, 3;
	and.b32  	%r66, %r228, 2147483640;
	and.b32  	%r67, %r228, 1;
	mov.b32 	%r374, 0;
$L__BB0_65:
	setp.lt.u32 	%p63, %r62, 7;
	mul.lo.s32 	%r69, %r374, %r228;
	mov.b32 	%r377, 0;
	@%p63 bra 	$L__BB0_68;
	mov.b32 	%r375, 0;
$L__BB0_67:
	.pragma "nounroll";
	add.s32 	%r282, %r375, %r69;
	mul.wide.u32 	%rd98, %r282, 8;
	add.s64 	%rd99, %rd4, %rd98;
	mov.b64 	%rd100, 0;
	st.local.u64 	[%rd99], %rd100;
	st.local.u64 	[%rd99+8], %rd100;
	st.local.u64 	[%rd99+16], %rd100;
	st.local.u64 	[%rd99+24], %rd100;
	st.local.u64 	[%rd99+32], %rd100;
	st.local.u64 	[%rd99+40], %rd100;
	st.local.u64 	[%rd99+48], %rd100;
	st.local.u64 	[%rd99+56], %rd100;
	add.s32 	%r375, %r375, 8;
	setp.ne.s32 	%p64, %r375, %r66;
	mov.u32 	%r377, %r66;
	@%p64 bra 	$L__BB0_67;
$L__BB0_68:
	setp.eq.s32 	%p65, %r63, 0;
	@%p65 bra 	$L__BB0_76;
	setp.lt.u32 	%p66, %r64, 3;
	@%p66 bra 	$L__BB0_71;
	add.s32 	%r283, %r377, %r69;
	mul.wide.u32 	%rd101, %r283, 8;
	add.s64 	%rd102, %rd4, %rd101;
	mov.b64 	%rd103, 0;
	st.local.u64 	[%rd102], %rd103;
	cvt.u64.u32 	%rd104, %r69;
	cvt.u64.u32 	%rd105, %r377;
	add.s64 	%rd106, %rd105, %rd104;
	shl.b64 	%rd107, %rd106, 3;
	add.s64 	%rd108, %rd4, %rd107;
	st.local.u64 	[%rd108+8], %rd103;
	st.local.u64 	[%rd108+16], %rd103;
	st.local.u64 	[%rd108+24], %rd103;
	add.s32 	%r377, %r377, 4;
$L__BB0_71:
	setp.eq.s32 	%p67, %r65, 0;
	@%p67 bra 	$L__BB0_76;
	setp.eq.s32 	%p68, %r65, 1;
	@%p68 bra 	$L__BB0_74;
	add.s32 	%r284, %r377, %r69;
	mul.wide.u32 	%rd109, %r284, 8;
	add.s64 	%rd110, %rd4, %rd109;
	mov.b64 	%rd111, 0;
	st.local.u64 	[%rd110], %rd111;
	cvt.u64.u32 	%rd112, %r69;
	cvt.u64.u32 	%rd113, %r377;
	add.s64 	%rd114, %rd113, %rd112;
	shl.b64 	%rd115, %rd114, 3;
	add.s64 	%rd116, %rd4, %rd115;
	st.local.u64 	[%rd116+8], %rd111;
	add.s32 	%r377, %r377, 2;
$L__BB0_74:
	setp.eq.s32 	%p69, %r67, 0;
	@%p69 bra 	$L__BB0_76;
	add.s32 	%r285, %r377, %r69;
	mul.wide.u32 	%rd117, %r285, 8;
	add.s64 	%rd118, %rd4, %rd117;
	mov.b64 	%rd119, 0;
	st.local.u64 	[%rd118], %rd119;
$L__BB0_76:
	add.s32 	%r374, %r374, 1;
	setp.ne.s32 	%p70, %r374, %r228;
	@%p70 bra 	$L__BB0_65;
$L__BB0_77:
	setp.lt.s32 	%p80, %r228, 1;
	ld.local.v2.f64 	{%fd137, %fd138}, [%rd4];
	st.local.v2.f64 	[%rd2], {%fd137, %fd138};
	ld.local.v2.f64 	{%fd139, %fd140}, [%rd4+16];
	st.local.v2.f64 	[%rd2+16], {%fd139, %fd140};
	ld.local.v2.f64 	{%fd141, %fd142}, [%rd4+32];
	st.local.v2.f64 	[%rd2+32], {%fd141, %fd142};
	ld.local.v2.f64 	{%fd143, %fd144}, [%rd4+48];
	st.local.v2.f64 	[%rd2+48], {%fd143, %fd144};
	ld.local.v2.f64 	{%fd145, %fd146}, [%rd4+64];
	add.s64 	%rd6, %rd2, 64;
	st.local.v2.f64 	[%rd2+64], {%fd145, %fd146};
	ld.local.v2.f64 	{%fd147, %fd148}, [%rd4+80];
	st.local.v2.f64 	[%rd2+80], {%fd147, %fd148};
	ld.local.v2.f64 	{%fd149, %fd150}, [%rd4+96];
	st.local.v2.f64 	[%rd2+96], {%fd149, %fd150};
	ld.local.v2.f64 	{%fd151, %fd152}, [%rd4+112];
	st.local.v2.f64 	[%rd2+112], {%fd151, %fd152};
	ld.local.v2.f64 	{%fd153, %fd154}, [%rd4+128];
	st.local.v2.f64 	[%rd2+128], {%fd153, %fd154};
	ld.local.v2.f64 	{%fd155, %fd156}, [%rd4+144];
	st.local.v2.f64 	[%rd2+144], {%fd155, %fd156};
	ld.local.v2.f64 	{%fd157, %fd158}, [%rd4+160];
	st.local.v2.f64 	[%rd2+160], {%fd157, %fd158};
	ld.local.v2.f64 	{%fd159, %fd160}, [%rd4+176];
	st.local.v2.f64 	[%rd2+176], {%fd159, %fd160};
	ld.local.v2.f64 	{%fd161, %fd162}, [%rd4+192];
	st.local.v2.f64 	[%rd2+192], {%fd161, %fd162};
	ld.local.v2.f64 	{%fd163, %fd164}, [%rd4+208];
	st.local.v2.f64 	[%rd2+208], {%fd163, %fd164};
	ld.local.v2.f64 	{%fd165, %fd166}, [%rd4+224];
	st.local.v2.f64 	[%rd2+224], {%fd165, %fd166};
	ld.local.v2.f64 	{%fd167, %fd168}, [%rd4+240];
	st.local.v2.f64 	[%rd2+240], {%fd167, %fd168};
	ld.local.v2.f64 	{%fd169, %fd170}, [%rd4+256];
	st.local.v2.f64 	[%rd2+256], {%fd169, %fd170};
	ld.local.v2.f64 	{%fd171, %fd172}, [%rd4+272];
	st.local.v2.f64 	[%rd2+272], {%fd171, %fd172};
	ld.local.v2.f64 	{%fd173, %fd174}, [%rd4+288];
	st.local.v2.f64 	[%rd2+288], {%fd173, %fd174};
	ld.local.v2.f64 	{%fd175, %fd176}, [%rd4+304];
	st.local.v2.f64 	[%rd2+304], {%fd175, %fd176};
	ld.local.v2.f64 	{%fd177, %fd178}, [%rd4+320];
	st.local.v2.f64 	[%rd2+320], {%fd177, %fd178};
	ld.local.v2.f64 	{%fd179, %fd180}, [%rd4+336];
	st.local.v2.f64 	[%rd2+336], {%fd179, %fd180};
	ld.local.v2.f64 	{%fd181, %fd182}, [%rd4+352];
	st.local.v2.f64 	[%rd2+352], {%fd181, %fd182};
	ld.local.v2.f64 	{%fd183, %fd184}, [%rd4+368];
	st.local.v2.f64 	[%rd2+368], {%fd183, %fd184};
	ld.local.v2.f64 	{%fd185, %fd186}, [%rd4+384];
	st.local.v2.f64 	[%rd2+384], {%fd185, %fd186};
	ld.local.v2.f64 	{%fd187, %fd188}, [%rd4+400];
	st.local.v2.f64 	[%rd2+400], {%fd187, %fd188};
	ld.local.v2.f64 	{%fd189, %fd190}, [%rd4+416];
	st.local.v2.f64 	[%rd2+416], {%fd189, %fd190};
	ld.local.v2.f64 	{%fd191, %fd192}, [%rd4+432];
	st.local.v2.f64 	[%rd2+432], {%fd191, %fd192};
	ld.local.v2.f64 	{%fd193, %fd194}, [%rd4+448];
	st.local.v2.f64 	[%rd2+448], {%fd193, %fd194};
	ld.local.v2.f64 	{%fd195, %fd196}, [%rd4+464];
	st.local.v2.f64 	[%rd2+464], {%fd195, %fd196};
	ld.local.v2.f64 	{%fd197, %fd198}, [%rd4+480];
	st.local.v2.f64 	[%rd2+480], {%fd197, %fd198};
	ld.local.v2.f64 	{%fd199, %fd200}, [%rd4+496];
	st.local.v2.f64 	[%rd2+496], {%fd199, %fd200};
	mov.f64 	%fd466, 0d3FF0000000000000;
	@%p80 bra 	$L__BB0_91;
	add.s32 	%r78, %r228, -1;
	and.b32  	%r79, %r228, 15;
	add.s32 	%r80, %r79, -1;
	and.b32  	%r81, %r228, 7;
	add.s32 	%r82, %r81, -1;
	and.b32  	%r83, %r228, 2147483632;
	and.b32  	%r84, %r228, 3;
	neg.s32 	%r401, %r83;
	mul.wide.u32 	%rd7, %r228, 8;
	mov.b32 	%r379, 0;
	mov.u64 	%rd139, $str;
	bra.uni 	$L__BB0_107;
$L__BB0_79:
	setp.lt.u32 	%p94, %r78, 15;
	mov.f64 	%fd466, 0d3FF0000000000000;
	mov.b32 	%r403, 0;
	@%p94 bra 	$L__BB0_82;
	add.s64 	%rd348, %rd2, 120;
	mul.lo.s32 	%r400, %r228, 15;
	mul.lo.s32 	%r399, %r228, 14;
	mul.lo.s32 	%r398, %r228, 13;
	mul.lo.s32 	%r397, %r228, 12;
	mul.lo.s32 	%r396, %r228, 11;
	mul.lo.s32 	%r395, %r228, 10;
	mul.lo.s32 	%r394, %r228, 9;
	shl.b32 	%r393, %r228, 3;
	mul.lo.s32 	%r392, %r228, 7;
	mul.lo.s32 	%r391, %r228, 6;
	mul.lo.s32 	%r390, %r228, 5;
	shl.b32 	%r389, %r228, 2;
	mul.lo.s32 	%r388, %r228, 3;
	shl.b32 	%r387, %r228, 1;
	mov.f64 	%fd466, 0d3FF0000000000000;
	mov.b32 	%r385, 0;
	mov.u32 	%r386, %r228;
$L__BB0_81:
	.pragma "nounroll";
	and.b32  	%r403, %r228, 2147483632;
	mul.wide.u32 	%rd182, %r400, 8;
	mul.wide.u32 	%rd183, %r399, 8;
	mul.wide.u32 	%rd184, %r398, 8;
	mul.wide.u32 	%rd185, %r397, 8;
	mul.wide.u32 	%rd186, %r396, 8;
	mul.wide.u32 	%rd187, %r395, 8;
	mul.wide.u32 	%rd188, %r394, 8;
	mul.wide.u32 	%rd189, %r393, 8;
	mul.wide.u32 	%rd190, %r392, 8;
	mul.wide.u32 	%rd191, %r391, 8;
	mul.wide.u32 	%rd192, %r390, 8;
	mul.wide.u32 	%rd193, %r389, 8;
	mul.wide.u32 	%rd194, %r388, 8;
	mul.wide.u32 	%rd195, %r387, 8;
	mul.wide.u32 	%rd196, %r386, 8;
	mul.wide.u32 	%rd197, %r385, 8;
	add.s64 	%rd198, %rd2, %rd197;
	ld.local.f64 	%fd331, [%rd198];
	mul.f64 	%fd332, %fd466, %fd331;
	add.s64 	%rd199, %rd348, %rd196;
	ld.local.f64 	%fd333, [%rd199+-112];
	mul.f64 	%fd334, %fd332, %fd333;
	add.s64 	%rd200, %rd348, %rd195;
	ld.local.f64 	%fd335, [%rd200+-104];
	mul.f64 	%fd336, %fd334, %fd335;
	add.s64 	%rd201, %rd348, %rd194;
	ld.local.f64 	%fd337, [%rd201+-96];
	mul.f64 	%fd338, %fd336, %fd337;
	add.s64 	%rd202, %rd348, %rd193;
	ld.local.f64 	%fd339, [%rd202+-88];
	mul.f64 	%fd340, %fd338, %fd339;
	add.s64 	%rd203, %rd348, %rd192;
	ld.local.f64 	%fd341, [%rd203+-80];
	mul.f64 	%fd342, %fd340, %fd341;
	add.s64 	%rd204, %rd348, %rd191;
	ld.local.f64 	%fd343, [%rd204+-72];
	mul.f64 	%fd344, %fd342, %fd343;
	add.s64 	%rd205, %rd348, %rd190;
	ld.local.f64 	%fd345, [%rd205+-64];
	mul.f64 	%fd346, %fd344, %fd345;
	add.s64 	%rd206, %rd348, %rd189;
	ld.local.f64 	%fd347, [%rd206+-56];
	mul.f64 	%fd348, %fd346, %fd347;
	add.s64 	%rd207, %rd348, %rd188;
	ld.local.f64 	%fd349, [%rd207+-48];
	mul.f64 	%fd350, %fd348, %fd349;
	add.s64 	%rd208, %rd348, %rd187;
	ld.local.f64 	%fd351, [%rd208+-40];
	mul.f64 	%fd352, %fd350, %fd351;
	add.s64 	%rd209, %rd348, %rd186;
	ld.local.f64 	%fd353, [%rd209+-32];
	mul.f64 	%fd354, %fd352, %fd353;
	add.s64 	%rd210, %rd348, %rd185;
	ld.local.f64 	%fd355, [%rd210+-24];
	mul.f64 	%fd356, %fd354, %fd355;
	add.s64 	%rd211, %rd348, %rd184;
	ld.local.f64 	%fd357, [%rd211+-16];
	mul.f64 	%fd358, %fd356, %fd357;
	add.s64 	%rd212, %rd348, %rd183;
	ld.local.f64 	%fd359, [%rd212+-8];
	mul.f64 	%fd360, %fd358, %fd359;
	add.s64 	%rd213, %rd348, %rd182;
	ld.local.f64 	%fd361, [%rd213];
	mul.f64 	%fd466, %fd360, %fd361;
	add.s32 	%r401, %r401, 16;
	add.s64 	%rd348, %rd348, 128;
	shl.b32 	%r314, %r228, 4;
	add.s32 	%r400, %r400, %r314;
	add.s32 	%r399, %r399, %r314;
	add.s32 	%r398, %r398, %r314;
	add.s32 	%r397, %r397, %r314;
	add.s32 	%r396, %r396, %r314;
	add.s32 	%r395, %r395, %r314;
	add.s32 	%r394, %r394, %r314;
	add.s32 	%r393, %r393, %r314;
	add.s32 	%r392, %r392, %r314;
	add.s32 	%r391, %r391, %r314;
	add.s32 	%r390, %r390, %r314;
	add.s32 	%r389, %r389, %r314;
	add.s32 	%r388, %r388, %r314;
	add.s32 	%r387, %r387, %r314;
	add.s32 	%r386, %r386, %r314;
	add.s32 	%r315, %r314, %r385;
	add.s32 	%r385, %r315, 16;
	setp.ne.s32 	%p95, %r401, 0;
	@%p95 bra 	$L__BB0_81;
$L__BB0_82:
	setp.eq.s32 	%p96, %r79, 0;
	@%p96 bra 	$L__BB0_91;
	setp.lt.u32 	%p97, %r79, 8;
	@%p97 bra 	$L__BB0_85;
	mul.lo.s32 	%r316, %r403, %r228;
	add.s32 	%r317, %r316, %r403;
	mul.wide.u32 	%rd214, %r317, 8;
	add.s64 	%rd215, %rd2, %rd214;
	ld.local.f64 	%fd363, [%rd215];
	mul.f64 	%fd364, %fd466, %fd363;
	add.s32 	%r318, %r316, %r228;
	cvt.u64.u32 	%rd216, %r318;
	cvt.u64.u32 	%rd217, %r403;
	add.s64 	%rd218, %rd216, %rd217;
	shl.b64 	%rd219, %rd218, 3;
	add.s64 	%rd220, %rd2, %rd219;
	ld.local.f64 	%fd365, [%rd220+8];
	mul.f64 	%fd366, %fd364, %fd365;
	add.s32 	%r319, %r318, %r228;
	cvt.u64.u32 	%rd221, %r319;
	add.s64 	%rd222, %rd221, %rd217;
	shl.b64 	%rd223, %rd222, 3;
	add.s64 	%rd224, %rd2, %rd223;
	ld.local.f64 	%fd367, [%rd224+16];
	mul.f64 	%fd368, %fd366, %fd367;
	add.s32 	%r320, %r319, %r228;
	cvt.u64.u32 	%rd225, %r320;
	add.s64 	%rd226, %rd225, %rd217;
	shl.b64 	%rd227, %rd226, 3;
	add.s64 	%rd228, %rd2, %rd227;
	ld.local.f64 	%fd369, [%rd228+24];
	mul.f64 	%fd370, %fd368, %fd369;
	add.s32 	%r321, %r320, %r228;
	cvt.u64.u32 	%rd229, %r321;
	add.s64 	%rd230, %rd229, %rd217;
	shl.b64 	%rd231, %rd230, 3;
	add.s64 	%rd232, %rd2, %rd231;
	ld.local.f64 	%fd371, [%rd232+32];
	mul.f64 	%fd372, %fd370, %fd371;
	add.s32 	%r322, %r321, %r228;
	cvt.u64.u32 	%rd233, %r322;
	add.s64 	%rd234, %rd233, %rd217;
	shl.b64 	%rd235, %rd234, 3;
	add.s64 	%rd236, %rd2, %rd235;
	ld.local.f64 	%fd373, [%rd236+40];
	mul.f64 	%fd374, %fd372, %fd373;
	add.s32 	%r323, %r322, %r228;
	cvt.u64.u32 	%rd237, %r323;
	add.s64 	%rd238, %rd237, %rd217;
	shl.b64 	%rd239, %rd238, 3;
	add.s64 	%rd240, %rd2, %rd239;
	ld.local.f64 	%fd375, [%rd240+48];
	mul.f64 	%fd376, %fd374, %fd375;
	add.s32 	%r324, %r323, %r228;
	cvt.u64.u32 	%rd241, %r324;
	add.s64 	%rd242, %rd241, %rd217;
	shl.b64 	%rd243, %rd242, 3;
	add.s64 	%rd244, %rd2, %rd243;
	ld.local.f64 	%fd377, [%rd244+56];
	mul.f64 	%fd466, %fd376, %fd377;
	add.s32 	%r403, %r403, 8;
$L__BB0_85:
	setp.eq.s32 	%p98, %r81, 0;
	@%p98 bra 	$L__BB0_91;
	setp.lt.u32 	%p99, %r81, 4;
	@%p99 bra 	$L__BB0_88;
	mul.lo.s32 	%r325, %r403, %r228;
	add.s32 	%r326, %r325, %r403;
	mul.wide.u32 	%rd245, %r326, 8;
	add.s64 	%rd246, %rd2, %rd245;
	ld.local.f64 	%fd379, [%rd246];
	mul.f64 	%fd380, %fd466, %fd379;
	add.s32 	%r327, %r325, %r228;
	cvt.u64.u32 	%rd247, %r327;
	cvt.u64.u32 	%rd248, %r403;
	add.s64 	%rd249, %rd247, %rd248;
	shl.b64 	%rd250, %rd249, 3;
	add.s64 	%rd251, %rd2, %rd250;
	ld.local.f64 	%fd381, [%rd251+8];
	mul.f64 	%fd382, %fd380, %fd381;
	add.s32 	%r328, %r327, %r228;
	cvt.u64.u32 	%rd252, %r328;
	add.s64 	%rd253, %rd252, %rd248;
	shl.b64 	%rd254, %rd253, 3;
	add.s64 	%rd255, %rd2, %rd254;
	ld.local.f64 	%fd383, [%rd255+16];
	mul.f64 	%fd384, %fd382, %fd383;
	add.s32 	%r329, %r328, %r228;
	cvt.u64.u32 	%rd256, %r329;
	add.s64 	%rd257, %rd256, %rd248;
	shl.b64 	%rd258, %rd257, 3;
	add.s64 	%rd259, %rd2, %rd258;
	ld.local.f64 	%fd385, [%rd259+24];
	mul.f64 	%fd466, %fd384, %fd385;
	add.s32 	%r403, %r403, 4;
$L__BB0_88:
	and.b32  	%r153, %r228, 3;
	setp.eq.s32 	%p100, %r153, 0;
	@%p100 bra 	$L__BB0_91;
	add.s32 	%r154, %r228, 1;
	mad.lo.s32 	%r406, %r403, %r228, %r403;
	neg.s32 	%r405, %r153;
$L__BB0_90:
	.pragma "nounroll";
	mul.wide.u32 	%rd260, %r406, 8;
	add.s64 	%rd261, %rd2, %rd260;
	ld.local.f64 	%fd386, [%rd261];
	mul.f64 	%fd466, %fd466, %fd386;
	add.s32 	%r406, %r406, %r154;
	add.s32 	%r405, %r405, 1;
	setp.ne.s32 	%p101, %r405, 0;
	@%p101 bra 	$L__BB0_90;
$L__BB0_91:
	setp.lt.s32 	%p102, %r228, 1;
	mov.f64 	%fd475, 0d0000000000000000;
	@%p102 bra 	$L__BB0_104;
	add.s32 	%r331, %r228, -1;
	setp.lt.u32 	%p103, %r331, 15;
	mov.f64 	%fd475, 0d0000000000000000;
	mov.b32 	%r425, 0;
	@%p103 bra 	$L__BB0_95;
	and.b32  	%r333, %r228, 2147483632;
	neg.s32 	%r423, %r333;
	add.s64 	%rd349, %rd4, 120;
	mul.lo.s32 	%r422, %r228, 15;
	mul.lo.s32 	%r421, %r228, 14;
	mul.lo.s32 	%r420, %r228, 13;
	mul.lo.s32 	%r419, %r228, 12;
	mul.lo.s32 	%r418, %r228, 11;
	mul.lo.s32 	%r417, %r228, 10;
	mul.lo.s32 	%r416, %r228, 9;
	shl.b32 	%r415, %r228, 3;
	mul.lo.s32 	%r414, %r228, 7;
	mul.lo.s32 	%r413, %r228, 6;
	mul.lo.s32 	%r412, %r228, 5;
	shl.b32 	%r411, %r228, 2;
	mul.lo.s32 	%r410, %r228, 3;
	shl.b32 	%r409, %r228, 1;
	mov.f64 	%fd475, 0d0000000000000000;
	mov.b32 	%r407, 0;
	mov.u32 	%r408, %r228;
$L__BB0_94:
	.pragma "nounroll";
	and.b32  	%r425, %r228, 2147483632;
	mul.wide.u32 	%rd262, %r422, 8;
	mul.wide.u32 	%rd263, %r421, 8;
	mul.wide.u32 	%rd264, %r420, 8;
	mul.wide.u32 	%rd265, %r419, 8;
	mul.wide.u32 	%rd266, %r418, 8;
	mul.wide.u32 	%rd267, %r417, 8;
	mul.wide.u32 	%rd268, %r416, 8;
	mul.wide.u32 	%rd269, %r415, 8;
	mul.wide.u32 	%rd270, %r414, 8;
	mul.wide.u32 	%rd271, %r413, 8;
	mul.wide.u32 	%rd272, %r412, 8;
	mul.wide.u32 	%rd273, %r411, 8;
	mul.wide.u32 	%rd274, %r410, 8;
	mul.wide.u32 	%rd275, %r409, 8;
	mul.wide.u32 	%rd276, %r408, 8;
	mul.wide.u32 	%rd277, %r407, 8;
	add.s64 	%rd278, %rd4, %rd277;
	ld.local.f64 	%fd391, [%rd278];
	add.f64 	%fd392, %fd475, %fd391;
	add.s64 	%rd279, %rd349, %rd276;
	ld.local.f64 	%fd393, [%rd279+-112];
	add.f64 	%fd394, %fd392, %fd393;
	add.s64 	%rd280, %rd349, %rd275;
	ld.local.f64 	%fd395, [%rd280+-104];
	add.f64 	%fd396, %fd394, %fd395;
	add.s64 	%rd281, %rd349, %rd274;
	ld.local.f64 	%fd397, [%rd281+-96];
	add.f64 	%fd398, %fd396, %fd397;
	add.s64 	%rd282, %rd349, %rd273;
	ld.local.f64 	%fd399, [%rd282+-88];
	add.f64 	%fd400, %fd398, %fd399;
	add.s64 	%rd283, %rd349, %rd272;
	ld.local.f64 	%fd401, [%rd283+-80];
	add.f64 	%fd402, %fd400, %fd401;
	add.s64 	%rd284, %rd349, %rd271;
	ld.local.f64 	%fd403, [%rd284+-72];
	add.f64 	%fd404, %fd402, %fd403;
	add.s64 	%rd285, %rd349, %rd270;
	ld.local.f64 	%fd405, [%rd285+-64];
	add.f64 	%fd406, %fd404, %fd405;
	add.s64 	%rd286, %rd349, %rd269;
	ld.local.f64 	%fd407, [%rd286+-56];
	add.f64 	%fd408, %fd406, %fd407;
	add.s64 	%rd287, %rd349, %rd268;
	ld.local.f64 	%fd409, [%rd287+-48];
	add.f64 	%fd410, %fd408, %fd409;
	add.s64 	%rd288, %rd349, %rd267;
	ld.local.f64 	%fd411, [%rd288+-40];
	add.f64 	%fd412, %fd410, %fd411;
	add.s64 	%rd289, %rd349, %rd266;
	ld.local.f64 	%fd413, [%rd289+-32];
	add.f64 	%fd414, %fd412, %fd413;
	add.s64 	%rd290, %rd349, %rd265;
	ld.local.f64 	%fd415, [%rd290+-24];
	add.f64 	%fd416, %fd414, %fd415;
	add.s64 	%rd291, %rd349, %rd264;
	ld.local.f64 	%fd417, [%rd291+-16];
	add.f64 	%fd418, %fd416, %fd417;
	add.s64 	%rd292, %rd349, %rd263;
	ld.local.f64 	%fd419, [%rd292+-8];
	add.f64 	%fd420, %fd418, %fd419;
	add.s64 	%rd293, %rd349, %rd262;
	ld.local.f64 	%fd421, [%rd293];
	add.f64 	%fd475, %fd420, %fd421;
	add.s32 	%r423, %r423, 16;
	add.s64 	%rd349, %rd349, 128;
	shl.b32 	%r334, %r228, 4;
	add.s32 	%r422, %r422, %r334;
	add.s32 	%r421, %r421, %r334;
	add.s32 	%r420, %r420, %r334;
	add.s32 	%r419, %r419, %r334;
	add.s32 	%r418, %r418, %r334;
	add.s32 	%r417, %r417, %r334;
	add.s32 	%r416, %r416, %r334;
	add.s32 	%r415, %r415, %r334;
	add.s32 	%r414, %r414, %r334;
	add.s32 	%r413, %r413, %r334;
	add.s32 	%r412, %r412, %r334;
	add.s32 	%r411, %r411, %r334;
	add.s32 	%r410, %r410, %r334;
	add.s32 	%r409, %r409, %r334;
	add.s32 	%r408, %r408, %r334;
	add.s32 	%r335, %r334, %r407;
	add.s32 	%r407, %r335, 16;
	setp.ne.s32 	%p104, %r423, 0;
	@%p104 bra 	$L__BB0_94;
$L__BB0_95:
	and.b32  	%r212, %r228, 15;
	setp.eq.s32 	%p105, %r212, 0;
	@%p105 bra 	$L__BB0_104;
	and.b32  	%r213, %r228, 7;
	setp.lt.u32 	%p106, %r212, 8;
	@%p106 bra 	$L__BB0_98;
	mul.lo.s32 	%r336, %r425, %r228;
	add.s32 	%r337, %r336, %r425;
	mul.wide.u32 	%rd294, %r337, 8;
	add.s64 	%rd295, %rd4, %rd294;
	ld.local.f64 	%fd423, [%rd295];
	add.f64 	%fd424, %fd475, %fd423;
	add.s32 	%r338, %r336, %r228;
	cvt.u64.u32 	%rd296, %r338;
	cvt.u64.u32 	%rd297, %r425;
	add.s64 	%rd298, %rd296, %rd297;
	shl.b64 	%rd299, %rd298, 3;
	add.s64 	%rd300, %rd4, %rd299;
	ld.local.f64 	%fd425, [%rd300+8];
	add.f64 	%fd426, %fd424, %fd425;
	add.s32 	%r339, %r338, %r228;
	cvt.u64.u32 	%rd301, %r339;
	add.s64 	%rd302, %rd301, %rd297;
	shl.b64 	%rd303, %rd302, 3;
	add.s64 	%rd304, %rd4, %rd303;
	ld.local.f64 	%fd427, [%rd304+16];
	add.f64 	%fd428, %fd426, %fd427;
	add.s32 	%r340, %r339, %r228;
	cvt.u64.u32 	%rd305, %r340;
	add.s64 	%rd306, %rd305, %rd297;
	shl.b64 	%rd307, %rd306, 3;
	add.s64 	%rd308, %rd4, %rd307;
	ld.local.f64 	%fd429, [%rd308+24];
	add.f64 	%fd430, %fd428, %fd429;
	add.s32 	%r341, %r340, %r228;
	cvt.u64.u32 	%rd309, %r341;
	add.s64 	%rd310, %rd309, %rd297;
	shl.b64 	%rd311, %rd310, 3;
	add.s64 	%rd312, %rd4, %rd311;
	ld.local.f64 	%fd431, [%rd312+32];
	add.f64 	%fd432, %fd430, %fd431;
	add.s32 	%r342, %r341, %r228;
	cvt.u64.u32 	%rd313, %r342;
	add.s64 	%rd314, %rd313, %rd297;
	shl.b64 	%rd315, %rd314, 3;
	add.s64 	%rd316, %rd4, %rd315;
	ld.local.f64 	%fd433, [%rd316+40];
	add.f64 	%fd434, %fd432, %fd433;
	add.s32 	%r343, %r342, %r228;
	cvt.u64.u32 	%rd317, %r343;
	add.s64 	%rd318, %rd317, %rd297;
	shl.b64 	%rd319, %rd318, 3;
	add.s64 	%rd320, %rd4, %rd319;
	ld.local.f64 	%fd435, [%rd320+48];
	add.f64 	%fd436, %fd434, %fd435;
	add.s32 	%r344, %r343, %r228;
	cvt.u64.u32 	%rd321, %r344;
	add.s64 	%rd322, %rd321, %rd297;
	shl.b64 	%rd323, %rd322, 3;
	add.s64 	%rd324, %rd4, %rd323;
	ld.local.f64 	%fd437, [%rd324+56];
	add.f64 	%fd475, %fd436, %fd437;
	add.s32 	%r425, %r425, 8;
$L__BB0_98:
	setp.eq.s32 	%p107, %r213, 0;
	@%p107 bra 	$L__BB0_104;
	and.b32  	%r216, %r228, 3;
	setp.lt.u32 	%p108, %r213, 4;
	@%p108 bra 	$L__BB0_101;
	mul.lo.s32 	%r345, %r425, %r228;
	add.s32 	%r346, %r345, %r425;
	mul.wide.u32 	%rd325, %r346, 8;
	add.s64 	%rd326, %rd4, %rd325;
	ld.local.f64 	%fd439, [%rd326];
	add.f64 	%fd440, %fd475, %fd439;
	add.s32 	%r347, %r345, %r228;
	cvt.u64.u32 	%rd327, %r347;
	cvt.u64.u32 	%rd328, %r425;
	add.s64 	%rd329, %rd327, %rd328;
	shl.b64 	%rd330, %rd329, 3;
	add.s64 	%rd331, %rd4, %rd330;
	ld.local.f64 	%fd441, [%rd331+8];
	add.f64 	%fd442, %fd440, %fd441;
	add.s32 	%r348, %r347, %r228;
	cvt.u64.u32 	%rd332, %r348;
	add.s64 	%rd333, %rd332, %rd328;
	shl.b64 	%rd334, %rd333, 3;
	add.s64 	%rd335, %rd4, %rd334;
	ld.local.f64 	%fd443, [%rd335+16];
	add.f64 	%fd444, %fd442, %fd443;
	add.s32 	%r349, %r348, %r228;
	cvt.u64.u32 	%rd336, %r349;
	add.s64 	%rd337, %rd336, %rd328;
	shl.b64 	%rd338, %rd337, 3;
	add.s64 	%rd339, %rd4, %rd338;
	ld.local.f64 	%fd445, [%rd339+24];
	add.f64 	%fd475, %fd444, %fd445;
	add.s32 	%r425, %r425, 4;
$L__BB0_101:
	setp.eq.s32 	%p109, %r216, 0;
	@%p109 bra 	$L__BB0_104;
	add.s32 	%r219, %r228, 1;
	mad.lo.s32 	%r428, %r425, %r228, %r425;
	neg.s32 	%r427, %r216;
$L__BB0_103:
	.pragma "nounroll";
	mul.wide.u32 	%rd340, %r428, 8;
	add.s64 	%rd341, %rd4, %rd340;
	ld.local.f64 	%fd446, [%rd341];
	add.f64 	%fd475, %fd475, %fd446;
	add.s32 	%r428, %r428, %r219;
	add.s32 	%r427, %r427, 1;
	setp.ne.s32 	%p110, %r427, 0;
	@%p110 bra 	$L__BB0_103;
$L__BB0_104:
	ld.param.f64 	%fd449, [_Z23d_first_corner_measuresPdS_iiiid_param_6];
	ld.param.u32 	%r352, [_Z23d_first_corner_measuresPdS_iiiid_param_2];
	ld.param.u64 	%rd345, [_Z23d_first_corner_measuresPdS_iiiid_param_1];
	mad.lo.s32 	%r350, %r352, %r237, %r1;
	add.f64 	%fd447, %fd449, %fd475;
	div.rn.f64 	%fd448, %fd466, %fd447;
	cvta.to.global.u64 	%rd342, %rd345;
	mul.wide.s32 	%rd343, %r350, 8;
	add.s64 	%rd344, %rd342, %rd343;
	st.global.f64 	[%rd344], %fd448;
$L__BB0_105:
	ret;
$L__BB0_106:
	setp.eq.s32 	%p93, %r102, %r228;
	mov.u32 	%r379, %r102;
	@%p93 bra 	$L__BB0_79;
$L__BB0_107:
	mul.lo.s32 	%r101, %r379, %r228;
	add.s32 	%r301, %r101, %r379;
	mul.wide.u32 	%rd138, %r301, 8;
	add.s64 	%rd9, %rd2, %rd138;
	ld.local.f64 	%fd201, [%rd9];
	setp.neu.f64 	%p81, %fd201, 0d0000000000000000;
	@%p81 bra 	$L__BB0_109;
	cvta.global.u64 	%rd140, %rd139;
	{ // callseq 0, 0
	.param .b64 param0;
	st.param.b64 	[param0], %rd140;
	.param .b64 param1;
	st.param.b64 	[param1], 0;
	.param .b32 retval0;
	call.uni (retval0), 
	vprintf, 
	(
	param0, 
	param1
	);
	ld.param.b32 	%r302, [retval0];
	} // callseq 0
$L__BB0_109:
	add.s32 	%r102, %r379, 1;
	setp.ge.s32 	%p82, %r102, %r228;
	@%p82 bra 	$L__BB0_106;
	cvt.u64.u32 	%rd141, %r379;
	mad.lo.s64 	%rd10, %rd7, %rd141, %rd6;
	mov.u32 	%r383, %r102;
	bra.uni 	$L__BB0_122;
$L__BB0_111:
	setp.eq.s32 	%p85, %r79, 0;
	@%p85 bra 	$L__BB0_121;
	setp.lt.u32 	%p86, %r80, 7;
	@%p86 bra 	$L__BB0_114;
	add.s32 	%r306, %r381, %r110;
	mul.wide.u32 	%rd145, %r306, 8;
	add.s64 	%rd146, %rd2, %rd145;
	ld.local.f64 	%fd268, [%rd146];
	add.s32 	%r307, %r381, %r101;
	mul.wide.u32 	%rd147, %r307, 8;
	add.s64 	%rd148, %rd2, %rd147;
	ld.local.f64 	%fd269, [%rd148];
	mul.f64 	%fd270, %fd13, %fd269;
	sub.f64 	%fd271, %fd268, %fd270;
	st.local.f64 	[%rd146], %fd271;
	cvt.u64.u32 	%rd149, %r110;
	cvt.u64.u32 	%rd150, %r381;
	add.s64 	%rd151, %rd150, %rd149;
	shl.b64 	%rd152, %rd151, 3;
	add.s64 	%rd153, %rd2, %rd152;
	ld.local.f64 	%fd272, [%rd153+8];
	cvt.u64.u32 	%rd154, %r101;
	add.s64 	%rd155, %rd150, %rd154;
	shl.b64 	%rd156, %rd155, 3;
	add.s64 	%rd157, %rd2, %rd156;
	ld.local.f64 	%fd273, [%rd157+8];
	mul.f64 	%fd274, %fd13, %fd273;
	sub.f64 	%fd275, %fd272, %fd274;
	st.local.f64 	[%rd153+8], %fd275;
	ld.local.f64 	%fd276, [%rd153+16];
	ld.local.f64 	%fd277, [%rd157+16];
	mul.f64 	%fd278, %fd13, %fd277;
	sub.f64 	%fd279, %fd276, %fd278;
	st.local.f64 	[%rd153+16], %fd279;
	ld.local.f64 	%fd280, [%rd153+24];
	ld.local.f64 	%fd281, [%rd157+24];
	mul.f64 	%fd282, %fd13, %fd281;
	sub.f64 	%fd283, %fd280, %fd282;
	st.local.f64 	[%rd153+24], %fd283;
	ld.local.f64 	%fd284, [%rd153+32];
	ld.local.f64 	%fd285, [%rd157+32];
	mul.f64 	%fd286, %fd13, %fd285;
	sub.f64 	%fd287, %fd284, %fd286;
	st.local.f64 	[%rd153+32], %fd287;
	ld.local.f64 	%fd288, [%rd153+40];
	ld.local.f64 	%fd289, [%rd157+40];
	mul.f64 	%fd290, %fd13, %fd289;
	sub.f64 	%fd291, %fd288, %fd290;
	st.local.f64 	[%rd153+40], %fd291;
	ld.local.f64 	%fd292, [%rd153+48];
	ld.local.f64 	%fd293, [%rd157+48];
	mul.f64 	%fd294, %fd13, %fd293;
	sub.f64 	%fd295, %fd292, %fd294;
	st.local.f64 	[%rd153+48], %fd295;
	ld.local.f64 	%fd296, [%rd153+56];
	ld.local.f64 	%fd297, [%rd157+56];
	mul.f64 	%fd298, %fd13, %fd297;
	sub.f64 	%fd299, %fd296, %fd298;
	st.local.f64 	[%rd153+56], %fd299;
	add.s32 	%r381, %r381, 8;
$L__BB0_114:
	setp.eq.s32 	%p87, %r81, 0;
	@%p87 bra 	$L__BB0_121;
	setp.lt.u32 	%p88, %r82, 3;
	@%p88 bra 	$L__BB0_117;
	add.s32 	%r308, %r381, %r110;
	mul.wide.u32 	%rd158, %r308, 8;
	add.s64 	%rd159, %rd2, %rd158;
	ld.local.f64 	%fd300, [%rd159];
	add.s32 	%r309, %r381, %r101;
	mul.wide.u32 	%rd160, %r309, 8;
	add.s64 	%rd161, %rd2, %rd160;
	ld.local.f64 	%fd301, [%rd161];
	mul.f64 	%fd302, %fd13, %fd301;
	sub.f64 	%fd303, %fd300, %fd302;
	st.local.f64 	[%rd159], %fd303;
	cvt.u64.u32 	%rd162, %r110;
	cvt.u64.u32 	%rd163, %r381;
	add.s64 	%rd164, %rd163, %rd162;
	shl.b64 	%rd165, %rd164, 3;
	add.s64 	%rd166, %rd2, %rd165;
	ld.local.f64 	%fd304, [%rd166+8];
	cvt.u64.u32 	%rd167, %r101;
	add.s64 	%rd168, %rd163, %rd167;
	shl.b64 	%rd169, %rd168, 3;
	add.s64 	%rd170, %rd2, %rd169;
	ld.local.f64 	%fd305, [%rd170+8];
	mul.f64 	%fd306, %fd13, %fd305;
	sub.f64 	%fd307, %fd304, %fd306;
	st.local.f64 	[%rd166+8], %fd307;
	ld.local.f64 	%fd308, [%rd166+16];
	ld.local.f64 	%fd309, [%rd170+16];
	mul.f64 	%fd310, %fd13, %fd309;
	sub.f64 	%fd311, %fd308, %fd310;
	st.local.f64 	[%rd166+16], %fd311;
	ld.local.f64 	%fd312, [%rd166+24];
	ld.local.f64 	%fd313, [%rd170+24];
	mul.f64 	%fd314, %fd13, %fd313;
	sub.f64 	%fd315, %fd312, %fd314;
	st.local.f64 	[%rd166+24], %fd315;
	add.s32 	%r381, %r381, 4;
$L__BB0_117:
	setp.eq.s32 	%p89, %r84, 0;
	@%p89 bra 	$L__BB0_121;
	setp.eq.s32 	%p90, %r84, 1;
	add.s32 	%r310, %r381, %r110;
	mul.wide.u32 	%rd171, %r310, 8;
	add.s64 	%rd172, %rd2, %rd171;
	ld.local.f64 	%fd316, [%rd172];
	add.s32 	%r311, %r381, %r101;
	mul.wide.u32 	%rd173, %r311, 8;
	add.s64 	%rd174, %rd2, %rd173;
	ld.local.f64 	%fd317, [%rd174];
	mul.f64 	%fd318, %fd13, %fd317;
	sub.f64 	%fd319, %fd316, %fd318;
	st.local.f64 	[%rd172], %fd319;
	@%p90 bra 	$L__BB0_121;
	setp.eq.s32 	%p91, %r84, 2;
	cvt.u64.u32 	%rd175, %r110;
	cvt.u64.u32 	%rd176, %r381;
	add.s64 	%rd177, %rd176, %rd175;
	shl.b64 	%rd178, %rd177, 3;
	add.s64 	%rd11, %rd2, %rd178;
	ld.local.f64 	%fd320, [%rd11+8];
	cvt.u64.u32 	%rd179, %r101;
	add.s64 	%rd180, %rd176, %rd179;
	shl.b64 	%rd181, %rd180, 3;
	add.s64 	%rd12, %rd2, %rd181;
	ld.local.f64 	%fd321, [%rd12+8];
	mul.f64 	%fd322, %fd13, %fd321;
	sub.f64 	%fd323, %fd320, %fd322;
	st.local.f64 	[%rd11+8], %fd323;
	@%p91 bra 	$L__BB0_121;
	ld.local.f64 	%fd324, [%rd11+16];
	ld.local.f64 	%fd325, [%rd12+16];
	mul.f64 	%fd326, %fd13, %fd325;
	sub.f64 	%fd327, %fd324, %fd326;
	st.local.f64 	[%rd11+16], %fd327;
$L__BB0_121:
	add.s32 	%r383, %r383, 1;
	setp.eq.s32 	%p92, %r383, %r228;
	@%p92 bra 	$L__BB0_106;
$L__BB0_122:
	setp.lt.u32 	%p83, %r78, 15;
	mul.lo.s32 	%r110, %r383, %r228;
	add.s32 	%r305, %r110, %r379;
	mul.wide.u32 	%rd142, %r305, 8;
	add.s64 	%rd143, %rd2, %rd142;
	ld.local.f64 	%fd202, [%rd143];
	ld.local.f64 	%fd203, [%rd9];
	div.rn.f64 	%fd13, %fd202, %fd203;
	mov.b32 	%r381, 0;
	@%p83 bra 	$L__BB0_111;
	cvt.u64.u32 	%rd144, %r383;
	mad.lo.s64 	%rd347, %rd7, %rd144, %rd6;
	mov.u64 	%rd346, %rd10;
	mov.u32 	%r384, %r401;
$L__BB0_124:
	.pragma "nounroll";
	ld.local.f64 	%fd204, [%rd347+-64];
	ld.local.f64 	%fd205, [%rd346+-64];
	mul.f64 	%fd206, %fd13, %fd205;
	sub.f64 	%fd207, %fd204, %fd206;
	st.local.f64 	[%rd347+-64], %fd207;
	ld.local.f64 	%fd208, [%rd347+-56];
	ld.local.f64 	%fd209, [%rd346+-56];
	mul.f64 	%fd210, %fd13, %fd209;
	sub.f64 	%fd211, %fd208, %fd210;
	st.local.f64 	[%rd347+-56], %fd211;
	ld.local.f64 	%fd212, [%rd347+-48];
	ld.local.f64 	%fd213, [%rd346+-48];
	mul.f64 	%fd214, %fd13, %fd213;
	sub.f64 	%fd215, %fd212, %fd214;
	st.local.f64 	[%rd347+-48], %fd215;
	ld.local.f64 	%fd216, [%rd347+-40];
	ld.local.f64 	%fd217, [%rd346+-40];
	mul.f64 	%fd218, %fd13, %fd217;
	sub.f64 	%fd219, %fd216, %fd218;
	st.local.f64 	[%rd347+-40], %fd219;
	ld.local.f64 	%fd220, [%rd347+-32];
	ld.local.f64 	%fd221, [%rd346+-32];
	mul.f64 	%fd222, %fd13, %fd221;
	sub.f64 	%fd223, %fd220, %fd222;
	st.local.f64 	[%rd347+-32], %fd223;
	ld.local.f64 	%fd224, [%rd347+-24];
	ld.local.f64 	%fd225, [%rd346+-24];
	mul.f64 	%fd226, %fd13, %fd225;
	sub.f64 	%fd227, %fd224, %fd226;
	st.local.f64 	[%rd347+-24], %fd227;
	ld.local.f64 	%fd228, [%rd347+-16];
	ld.local.f64 	%fd229, [%rd346+-16];
	mul.f64 	%fd230, %fd13, %fd229;
	sub.f64 	%fd231, %fd228, %fd230;
	st.local.f64 	[%rd347+-16], %fd231;
	ld.local.f64 	%fd232, [%rd347+-8];
	ld.local.f64 	%fd233, [%rd346+-8];
	mul.f64 	%fd234, %fd13, %fd233;
	sub.f64 	%fd235, %fd232, %fd234;
	st.local.f64 	[%rd347+-8], %fd235;
	ld.local.f64 	%fd236, [%rd347];
	ld.local.f64 	%fd237, [%rd346];
	mul.f64 	%fd238, %fd13, %fd237;
	sub.f64 	%fd239, %fd236, %fd238;
	st.local.f64 	[%rd347], %fd239;
	ld.local.f64 	%fd240, [%rd347+8];
	ld.local.f64 	%fd241, [%rd346+8];
	mul.f64 	%fd242, %fd13, %fd241;
	sub.f64 	%fd243, %fd240, %fd242;
	st.local.f64 	[%rd347+8], %fd243;
	ld.local.f64 	%fd244, [%rd347+16];
	ld.local.f64 	%fd245, [%rd346+16];
	mul.f64 	%fd246, %fd13, %fd245;
	sub.f64 	%fd247, %fd244, %fd246;
	st.local.f64 	[%rd347+16], %fd247;
	ld.local.f64 	%fd248, [%rd347+24];
	ld.local.f64 	%fd249, [%rd346+24];
	mul.f64 	%fd250, %fd13, %fd249;
	sub.f64 	%fd251, %fd248, %fd250;
	st.local.f64 	[%rd347+24], %fd251;
	ld.local.f64 	%fd252, [%rd347+32];
	ld.local.f64 	%fd253, [%rd346+32];
	mul.f64 	%fd254, %fd13, %fd253;
	sub.f64 	%fd255, %fd252, %fd254;
	st.local.f64 	[%rd347+32], %fd255;
	ld.local.f64 	%fd256, [%rd347+40];
	ld.local.f64 	%fd257, [%rd346+40];
	mul.f64 	%fd258, %fd13, %fd257;
	sub.f64 	%fd259, %fd256, %fd258;
	st.local.f64 	[%rd347+40], %fd259;
	ld.local.f64 	%fd260, [%rd347+48];
	ld.local.f64 	%fd261, [%rd346+48];
	mul.f64 	%fd262, %fd13, %fd261;
	sub.f64 	%fd263, %fd260, %fd262;
	st.local.f64 	[%rd347+48], %fd263;
	ld.local.f64 	%fd264, [%rd347+56];
	ld.local.f64 	%fd265, [%rd346+56];
	mul.f64 	%fd266, %fd13, %fd265;
	sub.f64 	%fd267, %fd264, %fd266;
	st.local.f64 	[%rd347+56], %fd267;
	add.s32 	%r384, %r384, 16;
	add.s64 	%rd347, %rd347, 128;
	add.s64 	%rd346, %rd346, 128;
	setp.eq.s32 	%p84, %r384, 0;
	mov.u32 	%r381, %r83;
	@%p84 bra 	$L__BB0_111;
	bra.uni 	$L__BB0_124;

}


// ===== COMPILED SASS (sm_100) =====

	.target	sm_100

	.elftype	@"ET_EXEC"


//--------------------- .note.nv.tkinfo           --------------------------
	.section	.note.nv.tkinfo,"",@"SHT_NOTE"
	.sectionflags	@"SHF_NOTE_NV_TKINFO"
	.tkinfo
        /*0018*/ 	.word	0x00000002
        /*0030*/ 	.string	""
        /*0030*/ 	.string	"ptxas"
        /*0030*/ 	.string	"Cuda compilation tools, release 13.0, V13.0.88"
        /*0030*/ 	.string	"Build cuda_13.0.r13.0/compiler.36424714_0"
        /*0030*/ 	.string	"-arch sm_100 -m 64 "



//--------------------- .note.nv.cuinfo           --------------------------
	.section	.note.nv.cuinfo,"",@"SHT_NOTE"
	.sectionflags	@"SHF_NOTE_NV_CUINFO"
        /*0018*/ 	.short	0x0002
        /*001a*/ 	.short	0x0064
        /*001c*/ 	.short	0x0082
	.zero		2


//--------------------- .nv.info                  --------------------------
	.section	.nv.info,"",@"SHT_CUDA_INFO"
	.align	4


	//----- nvinfo : EIATTR_REGCOUNT
	.align		4
        /*0000*/ 	.byte	0x04, 0x2f
        /*0002*/ 	.short	(.L_2 - .L_1)
	.align		4
.L_1:
        /*0004*/ 	.word	index@(_Z23d_first_corner_measuresPdS_iiiid)
        /*0008*/ 	.word	0x00000036


	//----- nvinfo : EIATTR_FRAME_SIZE
	.align		4
.L_2:
        /*000c*/ 	.byte	0x04, 0x11
        /*000e*/ 	.short	(.L_4 - .L_3)
	.align		4
.L_3:
        /*0010*/ 	.word	index@($__internal_0_$__cuda_sm20_div_rn_f64_full)
        /*0014*/ 	.word	0x00000d40


	//----- nvinfo : EIATTR_FRAME_SIZE
	.align		4
.L_4:
        /*0018*/ 	.byte	0x04, 0x11
        /*001a*/ 	.short	(.L_6 - .L_5)
	.align		4
.L_5:
        /*001c*/ 	.word	index@(_Z23d_first_corner_measuresPdS_iiiid)
        /*0020*/ 	.word	0x00000d40


	//----- nvinfo : EIATTR_MIN_STACK_SIZE
	.align		4
.L_6:
        /*0024*/ 	.byte	0x04, 0x12
        /*0026*/ 	.short	(.L_8 - .L_7)
	.align		4
.L_7:
        /*0028*/ 	.word	index@(_Z23d_first_corner_measuresPdS_iiiid)
        /*002c*/ 	.word	0x00000d40
.L_8:


//--------------------- .nv.compat                --------------------------
	.section	.nv.compat,"",@"SHT_CUDA_COMPAT_INFO"
	.align	4
        /*0000*/ 	.byte	0x02, 0x09, 0x00, 0x00, 0x02, 0x02, 0x01, 0x00, 0x02, 0x05, 0x05, 0x00, 0x03, 0x07, 0x01, 0x01
        /*0010*/ 	.byte	0x02, 0x03, 0x00, 0x00, 0x02, 0x06, 0x01, 0x00, 0x04, 0x0b, 0x08, 0x00, 0x01, 0x00, 0x00, 0x00
        /*0020*/ 	.byte	0x00, 0x00, 0x00, 0x00


//--------------------- .nv.info._Z23d_first_corner_measuresPdS_iiiid --------------------------
	.section	.nv.info._Z23d_first_corner_measuresPdS_iiiid,"",@"SHT_CUDA_INFO"
	.sectionflags	@""
	.align	4


	//----- nvinfo : EIATTR_CUDA_API_VERSION
	.align		4
        /*0000*/ 	.byte	0x04, 0x37
        /*0002*/ 	.short	(.L_10 - .L_9)
.L_9:
        /*0004*/ 	.word	0x00000082


	//----- nvinfo : EIATTR_KPARAM_INFO
	.align		4
.L_10:
        /*0008*/ 	.byte	0x04, 0x17
        /*000a*/ 	.short	(.L_12 - .L_11)
.L_11:
        /*000c*/ 	.word	0x00000000
        /*0010*/ 	.short	0x0006
        /*0012*/ 	.short	0x0020
        /*0014*/ 	.byte	0x00, 0xf0, 0x21, 0x00


	//----- nvinfo : EIATTR_KPARAM_INFO
	.align		4
.L_12:
        /*0018*/ 	.byte	0x04, 0x17
        /*001a*/ 	.short	(.L_14 - .L_13)
.L_13:
        /*001c*/ 	.word	0x00000000
        /*0020*/ 	.short	0x0005
        /*0022*/ 	.short	0x001c
        /*0024*/ 	.byte	0x00, 0xf0, 0x11, 0x00


	//----- nvinfo : EIATTR_KPARAM_INFO
	.align		4
.L_14:
        /*0028*/ 	.byte	0x04, 0x17
        /*002a*/ 	.short	(.L_16 - .L_15)
.L_15:
        /*002c*/ 	.word	0x00000000
        /*0030*/ 	.short	0x0004
        /*0032*/ 	.short	0x0018
        /*0034*/ 	.byte	0x00, 0xf0, 0x11, 0x00


	//----- nvinfo : EIATTR_KPARAM_INFO
	.align		4
.L_16:
        /*0038*/ 	.byte	0x04, 0x17
        /*003a*/ 	.short	(.L_18 - .L_17)
.L_17:
        /*003c*/ 	.word	0x00000000
        /*0040*/ 	.short	0x0003
        /*0042*/ 	.short	0x0014
        /*0044*/ 	.byte	0x00, 0xf0, 0x11, 0x00


	//----- nvinfo : EIATTR_KPARAM_INFO
	.align		4
.L_18:
        /*0048*/ 	.byte	0x04, 0x17
        /*004a*/ 	.short	(.L_20 - .L_19)
.L_19:
        /*004c*/ 	.word	0x00000000
        /*0050*/ 	.short	0x0002
        /*0052*/ 	.short	0x0010
        /*0054*/ 	.byte	0x00, 0xf0, 0x11, 0x00


	//----- nvinfo : EIATTR_KPARAM_INFO
	.align		4
.L_20:
        /*0058*/ 	.byte	0x04, 0x17
        /*005a*/ 	.short	(.L_22 - .L_21)
.L_21:
        /*005c*/ 	.word	0x00000000
        /*0060*/ 	.short	0x0001
        /*0062*/ 	.short	0x0008
        /*0064*/ 	.byte	0x00, 0xf5, 0x21, 0x00


	//----- nvinfo : EIATTR_KPARAM_INFO
	.align		4
.L_22:
        /*0068*/ 	.byte	0x04, 0x17
        /*006a*/ 	.short	(.L_24 - .L_23)
.L_23:
        /*006c*/ 	.word	0x00000000
        /*0070*/ 	.short	0x0000
        /*0072*/ 	.short	0x0000
        /*0074*/ 	.byte	0x00, 0xf5, 0x21, 0x00


	//----- nvinfo : EIATTR_SPARSE_MMA_MASK
	.align		4
.L_24:
        /*0078*/ 	.byte	0x03, 0x50
        /*007a*/ 	.short	0x0000


	//----- nvinfo : EIATTR_MAXREG_COUNT
	.align		4
        /*007c*/ 	.byte	0x03, 0x1b
        /*007e*/ 	.short	0x00ff


	//----- nvinfo : EIATTR_EXTERNS
	.align		4
        /*0080*/ 	.byte	0x04, 0x0f
        /*0082*/ 	.short	(.L_26 - .L_25)


	//   ....[0]....
	.align		4
.L_25:
        /*0084*/ 	.word	index@(vprintf)


	//----- nvinfo : EIATTR_MERCURY_ISA_VERSION
	.align		4
.L_26:
        /*0088*/ 	.byte	0x03, 0x5f
        /*008a*/ 	.short	0x0101


	//----- nvinfo : EIATTR_VRC_CTA_INIT_COUNT
	.align		4
        /*008c*/ 	.byte	0x02, 0x4a
	.zero		1
	.zero		1


	//----- nvinfo : EIATTR_SYSCALL_OFFSETS
	.align		4
        /*0090*/ 	.byte	0x04, 0x46
        /*0092*/ 	.short	(.L_28 - .L_27)


	//   ....[0]....
.L_27:
        /*0094*/ 	.word	0x00001f90


	//----- nvinfo : EIATTR_EXIT_INSTR_OFFSETS
	.align		4
.L_28:
        /*0098*/ 	.byte	0x04, 0x1c
        /*009a*/ 	.short	(.L_30 - .L_29)


	//   ....[0]....
.L_29:
        /*009c*/ 	.word	0x000000e0


	//   ....[1]....
        /*00a0*/ 	.word	0x00004620


	//----- nvinfo : EIATTR_CRS_STACK_SIZE
	.align		4
.L_30:
        /*00a4*/ 	.byte	0x04, 0x1e
        /*00a6*/ 	.short	(.L_32 - .L_31)
.L_31:
        /*00a8*/ 	.word	0x00000000


	//----- nvinfo : EIATTR_CBANK_PARAM_SIZE
	.align		4
.L_32:
        /*00ac*/ 	.byte	0x03, 0x19
        /*00ae*/ 	.short	0x0028


	//----- nvinfo : EIATTR_PARAM_CBANK
	.align		4
        /*00b0*/ 	.byte	0x04, 0x0a
        /*00b2*/ 	.short	(.L_34 - .L_33)
	.align		4
.L_33:
        /*00b4*/ 	.word	index@(.nv.constant0._Z23d_first_corner_measuresPdS_iiiid)
        /*00b8*/ 	.short	0x0380
        /*00ba*/ 	.short	0x0028


	//----- nvinfo : EIATTR_SW_WAR
	.align		4
.L_34:
        /*00bc*/ 	.byte	0x04, 0x36
        /*00be*/ 	.short	(.L_36 - .L_35)
.L_35:
        /*00c0*/ 	.word	0x00000008
.L_36:


//--------------------- .nv.callgraph             --------------------------
	.section	.nv.callgraph,"",@"SHT_CUDA_CALLGRAPH"
	.align	4
	.sectionentsize	8
	.align		4
        /*0000*/ 	.word	0x00000000
	.align		4
        /*0004*/ 	.word	0xffffffff
	.align		4
        /*0008*/ 	.word	index@(_Z23d_first_corner_measuresPdS_iiiid)
	.align		4
        /*000c*/ 	.word	index@(vprintf)
	.align		4
        /*0010*/ 	.word	0x00000000
	.align		4
        /*0014*/ 	.word	0xfffffffe
	.align		4
        /*0018*/ 	.word	0x00000000
	.align		4
        /*001c*/ 	.word	0xfffffffd
	.align		4
        /*0020*/ 	.word	0x00000000
	.align		4
        /*0024*/ 	.word	0xfffffffc


//--------------------- .nv.constant4             --------------------------
	.section	.nv.constant4,"a",@progbits
	.align	8
	.align		8
.nv.constant4:
        /*0000*/ 	.dword	vprintf
	.align		8
        /*0008*/ 	.dword	$str


//--------------------- .text._Z23d_first_corner_measuresPdS_iiiid --------------------------
	.section	.text._Z23d_first_corner_measuresPdS_iiiid,"ax",@progbits
	.align	128
        .global         _Z23d_first_corner_measuresPdS_iiiid
        .type           _Z23d_first_corner_measuresPdS_iiiid,@function
        .size           _Z23d_first_corner_measuresPdS_iiiid,(.L_x_63 - _Z23d_first_corner_measuresPdS_iiiid)
        .other          _Z23d_first_corner_measuresPdS_iiiid,@"STO_CUDA_ENTRY STV_DEFAULT"
_Z23d_first_corner_measuresPdS_iiiid:
.text._Z23d_first_corner_measuresPdS_iiiid:
[----:B------:R-:W0:Y:S01]  /*0000*/  LDC R1, c[0x0][0x37c] ;  /* 0x0000df00ff017b82 */ /* 0x000e220000000800 */
[----:B------:R-:W1:Y:S07]  /*0010*/  S2R R2, SR_TID.Y ;  /* 0x0000000000027919 */ /* 0x000e6e0000002200 */
[----:B------:R-:W2:Y:S01]  /*0020*/  LDC R0, c[0x0][0x360] ;  /* 0x0000d800ff007b82 */ /* 0x000ea20000000800 */
[----:B------:R-:W3:Y:S01]  /*0030*/  LDCU.64 UR8, c[0x0][0x390] ;  /* 0x00007200ff0877ac */ /* 0x000ee20008000a00 */
[----:B0-----:R-:W-:Y:S01]  /*0040*/  VIADD R1, R1, 0xfffff2c0 ;  /* 0xfffff2c001017836 */ /* 0x001fe20000000000 */
[----:B------:R-:W2:Y:S04]  /*0050*/  S2R R49, SR_TID.X ;  /* 0x0000000000317919 */ /* 0x000ea80000002100 */
[----:B------:R-:W-:Y:S01]  /*0060*/  R2UR UR38, R1 ;  /* 0x00000000012672ca */ /* 0x000fe200000e0000 */
[----:B------:R-:W1:Y:S08]  /*0070*/  S2UR UR5, SR_CTAID.Y ;  /* 0x00000000000579c3 */ /* 0x000e700000002600 */
[----:B------:R-:W1:Y:S08]  /*0080*/  LDC R3, c[0x0][0x364] ;  /* 0x0000d900ff037b82 */ /* 0x000e700000000800 */
[----:B------:R-:W2:Y:S01]  /*0090*/  S2UR UR4, SR_CTAID.X ;  /* 0x00000000000479c3 */ /* 0x000ea20000002500 */
[----:B-1----:R-:W-:-:S05]  /*00a0*/  IMAD R2, R3, UR5, R2 ;  /* 0x0000000503027c24 */ /* 0x002fca000f8e0202 */
[----:B---3--:R-:W-:Y:S01]  /*00b0*/  ISETP.GE.AND P0, PT, R2, UR9, PT ;  /* 0x0000000902007c0c */ /* 0x008fe2000bf06270 */
[----:B--2---:R-:W-:-:S05]  /*00c0*/  IMAD R49, R0, UR4, R49 ;  /* 0x0000000400317c24 */ /* 0x004fca000f8e0231 */
[----:B------:R-:W-:-:S13]  /*00d0*/  ISETP.GE.OR P0, PT, R49, UR8, P0 ;  /* 0x0000000831007c0c */ /* 0x000fda0008706670 */
[----:B------:R-:W-:Y:S05]  /*00e0*/  @P0 EXIT ;  /* 0x000000000000094d */ /* 0x000fea0003800000 */
[----:B------:R-:W0:Y:S01]  /*00f0*/  LDCU.64 UR4, c[0x0][0x398] ;  /* 0x00007300ff0477ac */ /* 0x000e220008000a00 */
[----:B------:R-:W1:Y:S01]  /*0100*/  LDCU.64 UR36, c[0x0][0x358] ;  /* 0x00006b00ff2477ac */ /* 0x000e620008000a00 */
[----:B------:R-:W-:Y:S01]  /*0110*/  UIADD3 UR39, UPT, UPT, UR38, 0xb40, URZ ;  /* 0x00000b4026277890 */ /* 0x000fe2000fffe0ff */
[----:B0-----:R-:W-:-:S05]  /*0120*/  IMAD.U32 R0, RZ, RZ, UR4 ;  /* 0x00000004ff007e24 */ /* 0x001fca000f8e00ff */
[----:B------:R-:W-:-:S13]  /*0130*/  ISETP.GE.AND P0, PT, R0, 0x1, PT ;  /* 0x000000010000780c */ /* 0x000fda0003f06270 */
[----:B-1----:R-:W-:Y:S05]  /*0140*/  @!P0 BRA `(.L_x_0) ;  /* 0x0000001800108947 */ /* 0x002fea0003800000 */
[----:B------:R-:W-:Y:S02]  /*0150*/  UISETP.GE.AND UP0, UPT, UR5, 0x1, UPT ;  /* 0x000000010500788c */ /* 0x000fe4000bf06270 */
[----:B------:R-:W-:Y:S02]  /*0160*/  ULEA UR9, UR5, UR9, 0x1 ;  /* 0x0000000905097291 */ /* 0x000fe4000f8e08ff */
[----:B------:R-:W-:Y:S02]  /*0170*/  ULEA UR11, UR5, UR8, 0x1 ;  /* 0x00000008050b7291 */ /* 0x000fe4000f8e08ff */
[----:B------:R-:W-:Y:S02]  /*0180*/  UIMAD UR19, UR5, UR5, URZ ;  /* 0x00000005051372a4 */ /* 0x000fe4000f8e02ff */
[----:B------:R-:W-:Y:S02]  /*0190*/  UIADD3 UR17, UPT, UPT, UR38, 0x200, URZ ;  /* 0x0000020026117890 */ /* 0x000fe4000fffe0ff */
[----:B------:R-:W-:Y:S01]  /*01a0*/  UIMAD UR18, UR5, UR5, -0xc ;  /* 0xfffffff4051274a4 */ /* 0x000fe2000f8e0205 */
[----:B------:R-:W-:Y:S11]  /*01b0*/  BRA.U !UP0, `(.L_x_1) ;  /* 0x0000000908ac7547 */ /* 0x000ff6000b800000 */
[----:B------:R-:W-:Y:S02]  /*01c0*/  ULEA.HI UR4, UR5, UR5, URZ, 0x1 ;  /* 0x0000000505047291 */ /* 0x000fe4000f8f08ff */
[----:B------:R-:W-:Y:S02]  /*01d0*/  ULOP3.LUT UR20, UR5, 0x3, URZ, 0xc0, !UPT ;  /* 0x0000000305147892 */ /* 0x000fe4000f8ec0ff */
[----:B------:R-:W-:Y:S02]  /*01e0*/  USHF.R.S32.HI UR4, URZ, 0x1, UR4 ;  /* 0x00000001ff047899 */ /* 0x000fe40008011404 */
[----:B------:R-:W-:Y:S02]  /*01f0*/  ULOP3.LUT UR8, UR5, 0x7ffffffc, URZ, 0xc0, !UPT ;  /* 0x7ffffffc05087892 */ /* 0x000fe4000f8ec0ff */
[----:B------:R-:W-:Y:S02]  /*0200*/  UIMAD UR9, UR9, UR11, URZ ;  /* 0x0000000b090972a4 */ /* 0x000fe4000f8e02ff */
[----:B------:R-:W-:Y:S01]  /*0210*/  IMAD.U32 R3, RZ, RZ, UR4 ;  /* 0x00000004ff037e24 */ /* 0x000fe2000f8e00ff */
[----:B------:R-:W-:-:S04]  /*0220*/  UMOV UR4, URZ ;  /* 0x000000ff00047c82 */ /* 0x000fc80008000000 */
[--C-:B------:R-:W-:Y:S02]  /*0230*/  IADD3 R0, PT, PT, R49, 0x1, R3.reuse ;  /* 0x0000000131007810 */ /* 0x100fe40007ffe003 */
[----:B------:R-:W-:-:S07]  /*0240*/  IADD3 R3, PT, PT, R2, 0x1, R3 ;  /* 0x0000000102037810 */ /* 0x000fce0007ffe003 */
.L_x_8:
[----:B0-----:R-:W0:Y:S01]  /*0250*/  LDCU UR5, c[0x0][0x398] ;  /* 0x00007300ff0577ac */ /* 0x001e220008000800 */
[----:B------:R-:W-:Y:S02]  /*0260*/  UIMAD UR21, UR9, UR4, URZ ;  /* 0x00000004091572a4 */ /* 0x000fe4000f8e02ff */
[----:B------:R-:W-:Y:S02]  /*0270*/  UIMAD UR23, UR4, UR18, URZ ;  /* 0x00000012041772a4 */ /* 0x000fe4000f8e02ff */
[----:B------:R-:W-:Y:S02]  /*0280*/  UIADD3 UR4, UPT, UPT, UR4, 0x1, URZ ;  /* 0x0000000104047890 */ /* 0x000fe4000fffe0ff */
[----:B------:R-:W-:Y:S01]  /*0290*/  USHF.R.S32.HI UR22, URZ, 0x1f, UR21 ;  /* 0x0000001fff167899 */ /* 0x000fe20008011415 */
[----:B------:R-:W-:Y:S01]  /*02a0*/  UMOV UR6, URZ ;  /* 0x000000ff00067c82 */ /* 0x000fe20008000000 */
[----:B0-----:R-:W-:-:S03]  /*02b0*/  UISETP.NE.AND UP4, UPT, UR4, UR5, UPT ;  /* 0x000000050400728c */ /* 0x001fc6000bf85270 */
[----:B-123--:R-:W-:-:S08]  /*02c0*/  UMOV UR5, URZ ;  /* 0x000000ff00057c82 */ /* 0x00efd00008000000 */
.L_x_7:
[----:B0-----:R-:W0:Y:S01]  /*02d0*/  LDCU UR13, c[0x0][0x39c] ;  /* 0x00007380ff0d77ac */ /* 0x001e220008000800 */
[----:B---3--:R-:W-:Y:S01]  /*02e0*/  IADD3 R5, PT, PT, R3, UR5, RZ ;  /* 0x0000000503057c10 */ /* 0x008fe2000fffe0ff */
[----:B------:R-:W-:Y:S01]  /*02f0*/  UMOV UR12, UR5 ;  /* 0x00000005000c7c82 */ /* 0x000fe20008000000 */
[----:B------:R-:W-:-:S03]  /*0300*/  UIADD3 UR5, UPT, UPT, UR5, 0x1, URZ ;  /* 0x0000000105057890 */ /* 0x000fc6000fffe0ff */
[----:B------:R-:W-:Y:S01]  /*0310*/  IMAD R4, R5, UR11, R0 ;  /* 0x0000000b05047c24 */ /* 0x000fe2000f8e0200 */
[----:B------:R-:W-:Y:S01]  /*0320*/  UMOV UR7, URZ ;  /* 0x000000ff00077c82 */ /* 0x000fe20008000000 */
[----:B0-----:R-:W-:Y:S02]  /*0330*/  UISETP.GE.U32.AND UP0, UPT, UR13, 0x4, UPT ;  /* 0x000000040d00788c */ /* 0x001fe4000bf06070 */
[----:B------:R-:W-:-:S07]  /*0340*/  UISETP.NE.AND UP5, UPT, UR5, UR13, UPT ;  /* 0x0000000d0500728c */ /* 0x000fce000bfa5270 */
[----:B-12---:R-:W-:Y:S05]  /*0350*/  BRA.U !UP0, `(.L_x_2) ;  /* 0x0000000508347547 */ /* 0x006fea000b800000 */
[----:B------:R-:W0:Y:S01]  /*0360*/  LDCU UR13, c[0x0][0x39c] ;  /* 0x00007380ff0d77ac */ /* 0x000e220008000800 */
[----:B------:R-:W-:-:S05]  /*0370*/  UMOV UR7, URZ ;  /* 0x000000ff00077c82 */ /* 0x000fca0008000000 */
.L_x_3:
[----:B0-----:R-:W-:Y:S02]  /*0380*/  UIMAD UR16, UR12, UR13, UR7 ;  /* 0x0000000d0c1072a4 */ /* 0x001fe4000f8e0207 */
[----:B-1----:R-:W-:Y:S01]  /*0390*/  IMAD.U32 R9, RZ, RZ, UR7 ;  /* 0x00000007ff097e24 */ /* 0x002fe2000f8e00ff */
[----:B------:R-:W-:Y:S01]  /*03a0*/  UMOV UR10, 0x1 ;  /* 0x00000001000a7882 */ /* 0x000fe20000000000 */
[----:B------:R-:W-:Y:S01]  /*03b0*/  MOV R11, UR7 ;  /* 0x00000007000b7c02 */ /* 0x000fe20008000f00 */
[----:B------:R-:W-:Y:S02]  /*03c0*/  USHF.L.U32 UR14, UR10, UR16, URZ ;  /* 0x000000100a0e7299 */ /* 0x000fe400080006ff */
[----:B------:R-:W-:Y:S02]  /*03d0*/  USHF.L.U64.HI UR10, UR10, UR16, URZ ;  /* 0x000000100a0a7299 */ /* 0x000fe400080102ff */
[----:B------:R-:W-:Y:S02]  /*03e0*/  ULOP3.LUT UP3, URZ, UR14, 0x20e3, URZ, 0xc0, !UPT ;  /* 0x000020e30eff7892 */ /* 0x000fe4000f86c0ff */
[----:B------:R-:W-:-:S02]  /*03f0*/  ULOP3.LUT UP0, URZ, UR14, 0x1071, URZ, 0xc0, !UPT ;  /* 0x000010710eff7892 */ /* 0x000fc4000f80c0ff */
[----:B------:R-:W-:Y:S02]  /*0400*/  ULOP3.LUT UP3, URZ, UR10, 0x8e08, URZ, 0xc0, UP3 ;  /* 0x00008e080aff7892 */ /* 0x000fe4000986c0ff */
[----:B------:R-:W-:Y:S02]  /*0410*/  ULOP3.LUT UP0, URZ, UR10, 0x4704, URZ, 0xc0, UP0 ;  /* 0x000047040aff7892 */ /* 0x000fe4000800c0ff */
[----:B------:R-:W-:Y:S02]  /*0420*/  UISETP.LE.U32.AND UP3, UPT, UR16, 0x2f, UP3 ;  /* 0x0000002f1000788c */ /* 0x000fe40009f63070 */
[----:B------:R-:W-:Y:S02]  /*0430*/  ULOP3.LUT UP2, URZ, UR14, 0x838, URZ, 0xc0, !UPT ;  /* 0x000008380eff7892 */ /* 0x000fe4000f84c0ff */
[----:B------:R-:W-:Y:S02]  /*0440*/  UISETP.EQ.OR UP3, UPT, UR16, 0x30, UP3 ;  /* 0x000000301000788c */ /* 0x000fe40009f62670 */
[----:B------:R-:W-:-:S02]  /*0450*/  ULOP3.LUT UP1, URZ, UR14, 0x41c, URZ, 0xc0, !UPT ;  /* 0x0000041c0eff7892 */ /* 0x000fc4000f82c0ff */
[----:B------:R-:W-:Y:S02]  /*0460*/  UISETP.LE.U32.AND UP0, UPT, UR16, 0x2e, UP0 ;  /* 0x0000002e1000788c */ /* 0x000fe40008703070 */
[----:B------:R-:W-:Y:S01]  /*0470*/  ULOP3.LUT UP2, URZ, UR10, 0x2382, URZ, 0xc0, UP2 ;  /* 0x000023820aff7892 */ /* 0x000fe2000904c0ff */
[----:B------:R-:W-:Y:S01]  /*0480*/  PLOP3.LUT P3, PT, PT, PT, UP3, 0x80, 0x8 ;  /* 0x000000000008781c */ /* 0x000fe20003f6f038 */
[----:B------:R-:W-:Y:S02]  /*0490*/  ULOP3.LUT UP1, URZ, UR10, 0x11c1, URZ, 0xc0, UP1 ;  /* 0x000011c10aff7892 */ /* 0x000fe4000882c0ff */
[----:B------:R-:W-:Y:S02]  /*04a0*/  UISETP.EQ.OR UP0, UPT, UR16, 0x2f, UP0 ;  /* 0x0000002f1000788c */ /* 0x000fe40008702670 */
[----:B------:R-:W-:Y:S02]  /*04b0*/  UISETP.LE.U32.AND UP2, UPT, UR16, 0x2d, UP2 ;  /* 0x0000002d1000788c */ /* 0x000fe40009743070 */
[----:B------:R-:W-:Y:S01]  /*04c0*/  UISETP.LE.U32.AND UP1, UPT, UR16, 0x2c, UP1 ;  /* 0x0000002c1000788c */ /* 0x000fe20008f23070 */
[----:B------:R-:W0:Y:S01]  /*04d0*/  @!UP3 LDCU.64 UR14, c[0x0][0x380] ;  /* 0x00007000ff0eb7ac */ /* 0x000e220008000a00 */
[----:B------:R-:W-:Y:S01]  /*04e0*/  PLOP3.LUT P2, PT, PT, PT, UP0, 0x80, 0x8 ;  /* 0x000000000008781c */ /* 0x000fe20003f4f008 */
[----:B------:R-:W-:-:S03]  /*04f0*/  UISETP.EQ.OR UP2, UPT, UR16, 0x2e, UP2 ;  /* 0x0000002e1000788c */ /* 0x000fc60009742670 */
[----:B------:R-:W-:Y:S01]  /*0500*/  @!P3 VIADD R5, R4, UR7 ;  /* 0x000000070405bc36 */ /* 0x000fe20008000000 */
[----:B------:R-:W-:Y:S01]  /*0510*/  UISETP.EQ.OR UP1, UPT, UR16, 0x2d, UP1 ;  /* 0x0000002d1000788c */ /* 0x000fe20008f22670 */
[----:B------:R-:W1:Y:S01]  /*0520*/  @!UP0 LDCU.64 UR24, c[0x0][0x380] ;  /* 0x00007000ff1887ac */ /* 0x000e620008000a00 */
[----:B------:R-:W-:-:S04]  /*0530*/  PLOP3.LUT P1, PT, PT, PT, UP2, 0x80, 0x8 ;  /* 0x000000000008781c */ /* 0x000fc80003f2f028 */
[----:B------:R-:W-:Y:S02]  /*0540*/  PLOP3.LUT P0, PT, PT, PT, UP1, 0x80, 0x8 ;  /* 0x000000000008781c */ /* 0x000fe40003f0f018 */
[----:B------:R-:W-:Y:S01]  /*0550*/  @!P3 IADD3 R7, P4, PT, R5, UR21, RZ ;  /* 0x000000150507bc10 */ /* 0x000fe2000ff9e0ff */
[----:B------:R-:W2:Y:S01]  /*0560*/  @!UP2 LDCU.64 UR26, c[0x0][0x380] ;  /* 0x00007000ff1aa7ac */ /* 0x000ea20008000a00 */
[----:B------:R-:W-:Y:S02]  /*0570*/  @!P2 IADD3 R8, PT, PT, R9, 0x1, R4 ;  /* 0x000000010908a810 */ /* 0x000fe40007ffe004 */
[----:B------:R-:W-:Y:S01]  /*0580*/  @!P3 LEA.HI.X.SX32 R10, R5, UR22, 0x1, P4 ;  /* 0x00000016050abc11 */ /* 0x000fe2000a0f0eff */
[----:B------:R-:W3:Y:S01]  /*0590*/  @!UP1 LDCU.64 UR28, c[0x0][0x380] ;  /* 0x00007000ff1c97ac */ /* 0x000ee20008000a00 */
[----:B0-----:R-:W-:Y:S01]  /*05a0*/  @!P3 LEA R6, P4, R7, UR14, 0x3 ;  /* 0x0000000e0706bc11 */ /* 0x001fe2000f8818ff */
[----:B------:R-:W-:Y:S01]  /*05b0*/  IMAD.U32 R5, RZ, RZ, UR7 ;  /* 0x00000007ff057e24 */ /* 0x000fe2000f8e00ff */
[----:B------:R-:W-:-:S02]  /*05c0*/  @!P2 IADD3 R9, P5, PT, R8, UR21, RZ ;  /* 0x000000150809ac10 */ /* 0x000fc4000ffbe0ff */
[----:B------:R-:W-:Y:S02]  /*05d0*/  @!P3 LEA.HI.X R7, R7, UR15, R10, 0x3, P4 ;  /* 0x0000000f0707bc11 */ /* 0x000fe4000a0f1c0a */
[--C-:B------:R-:W-:Y:S02]  /*05e0*/  @!P0 IADD3 R10, PT, PT, R11, 0x3, R4.reuse ;  /* 0x000000030b0a8810 */ /* 0x100fe40007ffe004 */
[----:B------:R-:W-:Y:S02]  /*05f0*/  @!P1 IADD3 R5, PT, PT, R5, 0x2, R4 ;  /* 0x0000000205059810 */ /* 0x000fe40007ffe004 */
[----:B------:R-:W-:Y:S01]  /*0600*/  @!P2 LEA.HI.X.SX32 R12, R8, UR22, 0x1, P5 ;  /* 0x00000016080cac11 */ /* 0x000fe2000a8f0eff */
[----:B------:R-:W4:Y:S01]  /*0610*/  @!P3 LDG.E.64 R6, desc[UR36][R6.64] ;  /* 0x000000240606b981 */ /* 0x000f22000c1e1b00 */
[----:B-1----:R-:W-:Y:S02]  /*0620*/  @!P2 LEA R8, P4, R9, UR24, 0x3 ;  /* 0x000000180908ac11 */ /* 0x002fe4000f8818ff */
[----:B------:R-:W-:-:S02]  /*0630*/  @!P0 IADD3 R13, P6, PT, R10, UR21, RZ ;  /* 0x000000150a0d8c10 */ /* 0x000fc4000ffde0ff */
[----:B------:R-:W-:Y:S02]  /*0640*/  @!P1 IADD3 R11, P5, PT, R5, UR21, RZ ;  /* 0x00000015050b9c10 */ /* 0x000fe4000ffbe0ff */
[----:B------:R-:W-:Y:S02]  /*0650*/  @!P2 LEA.HI.X R9, R9, UR25, R12, 0x3, P4 ;  /* 0x000000190909ac11 */ /* 0x000fe4000a0f1c0c */
[----:B------:R-:W-:Y:S02]  /*0660*/  @!P0 LEA.HI.X.SX32 R14, R10, UR22, 0x1, P6 ;  /* 0x000000160a0e8c11 */ /* 0x000fe4000b0f0eff */
[----:B------:R-:W-:Y:S02]  /*0670*/  @!P1 LEA.HI.X.SX32 R16, R5, UR22, 0x1, P5 ;  /* 0x0000001605109c11 */ /* 0x000fe4000a8f0eff */
[----:B--2---:R-:W-:Y:S01]  /*0680*/  @!P1 LEA R10, P4, R11, UR26, 0x3 ;  /* 0x0000001a0b0a9c11 */ /* 0x004fe2000f8818ff */
[----:B------:R-:W2:Y:S01]  /*0690*/  @!P2 LDG.E.64 R8, desc[UR36][R8.64] ;  /* 0x000000240808a981 */ /* 0x000ea2000c1e1b00 */
[----:B---3--:R-:W-:-:S02]  /*06a0*/  @!P0 LEA R12, P5, R13, UR28, 0x3 ;  /* 0x0000001c0d0c8c11 */ /* 0x008fc4000f8a18ff */
[----:B------:R-:W-:Y:S02]  /*06b0*/  @!P1 LEA.HI.X R11, R11, UR27, R16, 0x3, P4 ;  /* 0x0000001b0b0b9c11 */ /* 0x000fe4000a0f1c10 */
[----:B------:R-:W-:-:S04]  /*06c0*/  @!P0 LEA.HI.X R13, R13, UR29, R14, 0x3, P5 ;  /* 0x0000001d0d0d8c11 */ /* 0x000fc8000a8f1c0e */
[----:B------:R-:W3:Y:S04]  /*06d0*/  @!P1 LDG.E.64 R10, desc[UR36][R10.64] ;  /* 0x000000240a0a9981 */ /* 0x000ee8000c1e1b00 */
[----:B------:R-:W5:Y:S01]  /*06e0*/  @!P0 LDG.E.64 R12, desc[UR36][R12.64] ;  /* 0x000000240c0c8981 */ /* 0x000f62000c1e1b00 */
[----:B------:R-:W-:Y:S02]  /*06f0*/  @!UP3 UIADD3 UR10, UPT, UPT, UR23, UR6, URZ ;  /* 0x00000006170ab290 */ /* 0x000fe4000fffe0ff */
[----:B------:R-:W-:-:S04]  /*0700*/  @!UP3 UIADD3 UR6, UPT, UPT, UR6, 0x1, URZ ;  /* 0x000000010606b890 */ /* 0x000fc8000fffe0ff */
[----:B------:R-:W-:Y:S02]  /*0710*/  @!UP0 UIADD3 UR14, UPT, UPT, UR23, UR6, URZ ;  /* 0x00000006170e8290 */ /* 0x000fe4000fffe0ff */
[----:B------:R-:W-:-:S04]  /*0720*/  @!UP0 UIADD3 UR6, UPT, UPT, UR6, 0x1, URZ ;  /* 0x0000000106068890 */ /* 0x000fc8000fffe0ff */
[----:B------:R-:W-:Y:S02]  /*0730*/  @!UP2 UIADD3 UR15, UPT, UPT, UR23, UR6, URZ ;  /* 0x00000006170fa290 */ /* 0x000fe4000fffe0ff */
[----:B------:R-:W-:Y:S02]  /*0740*/  @!UP2 UIADD3 UR6, UPT, UPT, UR6, 0x1, URZ ;  /* 0x000000010606a890 */ /* 0x000fe4000fffe0ff */
[----:B------:R-:W-:Y:S02]  /*0750*/  @!UP3 ULEA UR10, UR10, UR17, 0x3 ;  /* 0x000000110a0ab291 */ /* 0x000fe4000f8e18ff */
[----:B------:R-:W-:Y:S02]  /*0760*/  @!UP1 UIADD3 UR16, UPT, UPT, UR23, UR6, URZ ;  /* 0x0000000617109290 */ /* 0x000fe4000fffe0ff */
[----:B------:R-:W-:Y:S02]  /*0770*/  @!UP0 ULEA UR14, UR14, UR17, 0x3 ;  /* 0x000000110e0e8291 */ /* 0x000fe4000f8e18ff */
[----:B------:R-:W-:-:S02]  /*0780*/  @!UP2 ULEA UR15, UR15, UR17, 0x3 ;  /* 0x000000110f0fa291 */ /* 0x000fc4000f8e18ff */
[----:B------:R-:W-:Y:S02]  /*0790*/  @!UP1 ULEA UR16, UR16, UR17, 0x3 ;  /* 0x0000001110109291 */ /* 0x000fe4000f8e18ff */
[----:B------:R-:W-:-:S04]  /*07a0*/  UIADD3 UR7, UPT, UPT, UR7, 0x4, URZ ;  /* 0x0000000407077890 */ /* 0x000fc8000fffe0ff */
[----:B------:R-:W-:Y:S02]  /*07b0*/  UISETP.NE.AND UP0, UPT, UR7, UR8, UPT ;  /* 0x000000080700728c */ /* 0x000fe4000bf05270 */
[----:B------:R-:W-:Y:S01]  /*07c0*/  @!UP1 UIADD3 UR6, UPT, UPT, UR6, 0x1, URZ ;  /* 0x0000000106069890 */ /* 0x000fe2000fffe0ff */
[----:B----4-:R1:W-:Y:S04]  /*07d0*/  @!P3 STL.64 [UR10], R6 ;  /* 0x00000006ff00b987 */ /* 0x0103e80008100a0a */
[----:B--2---:R1:W-:Y:S04]  /*07e0*/  @!P2 STL.64 [UR14], R8 ;  /* 0x00000008ff00a987 */ /* 0x0043e80008100a0e */
[----:B---3--:R1:W-:Y:S04]  /*07f0*/  @!P1 STL.64 [UR15], R10 ;  /* 0x0000000aff009987 */ /* 0x0083e80008100a0f */
[----:B-----5:R1:W-:Y:S01]  /*0800*/  @!P0 STL.64 [UR16], R12 ;  /* 0x0000000cff008987 */ /* 0x0203e20008100a10 */
[----:B------:R-:W-:Y:S05]  /*0810*/  BRA.U UP0, `(.L_x_3) ;  /* 0xfffffff900d87547 */ /* 0x000fea000b83ffff */
[----:B------:R-:W-:-:S05]  /*0820*/  UMOV UR7, UR8 ;  /* 0x0000000800077c82 */ /* 0x000fca0008000000 */
.L_x_2:
[----:B------:R-:W-:-:S09]  /*0830*/  UISETP.NE.AND UP0, UPT, UR20, URZ, UPT ;  /* 0x000000ff1400728c */ /* 0x000fd2000bf05270 */
[----:B------:R-:W-:Y:S05]  /*0840*/  BRA.U !UP0, `(.L_x_4) ;  /* 0x0000000508007547 */ /* 0x000fea000b800000 */
[----:B------:R-:W-:Y:S01]  /*0850*/  UIMAD UR12, UR12, UR13, UR7 ;  /* 0x0000000d0c0c72a4 */ /* 0x000fe2000f8e0207 */
[----:B------:R-:W-:Y:S01]  /*0860*/  UMOV UR10, 0x1 ;  /* 0x00000001000a7882 */ /* 0x000fe20000000000 */
[----:B------:R-:W-:Y:S02]  /*0870*/  UISETP.NE.AND UP1, UPT, UR20, 0x1, UPT ;  /* 0x000000011400788c */ /* 0x000fe4000bf25270 */
[----:B------:R-:W-:Y:S02]  /*0880*/  USHF.L.U32 UR13, UR10, UR12, URZ ;  /* 0x0000000c0a0d7299 */ /* 0x000fe400080006ff */
[----:B------:R-:W-:Y:S02]  /*0890*/  USHF.L.U64.HI UR14, UR10, UR12, URZ ;  /* 0x0000000c0a0e7299 */ /* 0x000fe400080102ff */
[----:B------:R-:W-:-:S04]  /*08a0*/  ULOP3.LUT UP0, URZ, UR13, 0x20e3, URZ, 0xc0, !UPT ;  /* 0x000020e30dff7892 */ /* 0x000fc8000f80c0ff */
[----:B------:R-:W-:-:S04]  /*08b0*/  ULOP3.LUT UP0, URZ, UR14, 0x8e08, URZ, 0xc0, UP0 ;  /* 0x00008e080eff7892 */ /* 0x000fc8000800c0ff */
[----:B------:R-:W-:-:S04]  /*08c0*/  UISETP.LE.U32.AND UP0, UPT, UR12, 0x2f, UP0 ;  /* 0x0000002f0c00788c */ /* 0x000fc80008703070 */
[----:B------:R-:W-:-:S09]  /*08d0*/  UISETP.EQ.OR UP0, UPT, UR12, 0x30, UP0 ;  /* 0x000000300c00788c */ /* 0x000fd20008702670 */
[----:B------:R-:W-:Y:S05]  /*08e0*/  BRA.U UP0, `(.L_x_5) ;  /* 0x00000001002c7547 */ /* 0x000fea000b800000 */
[----:B------:R-:W0:Y:S01]  /*08f0*/  LDCU.64 UR14, c[0x0][0x380] ;  /* 0x00007000ff0e77ac */ /* 0x000e220008000a00 */
[----:B------:R-:W-:-:S05]  /*0900*/  VIADD R5, R4, UR7 ;  /* 0x0000000704057c36 */ /* 0x000fca0008000000 */
[----:B-1----:R-:W-:-:S04]  /*0910*/  IADD3 R7, P0, PT, R5, UR21, RZ ;  /* 0x0000001505077c10 */ /* 0x002fc8000ff1e0ff */
[----:B------:R-:W-:Y:S02]  /*0920*/  LEA.HI.X.SX32 R8, R5, UR22, 0x1, P0 ;  /* 0x0000001605087c11 */ /* 0x000fe400080f0eff */
[----:B0-----:R-:W-:-:S04]  /*0930*/  LEA R6, P0, R7, UR14, 0x3 ;  /* 0x0000000e07067c11 */ /* 0x001fc8000f8018ff */
[----:B------:R-:W-:-:S06]  /*0940*/  LEA.HI.X R7, R7, UR15, R8, 0x3, P0 ;  /* 0x0000000f07077c11 */ /* 0x000fcc00080f1c08 */
[----:B------:R-:W2:Y:S01]  /*0950*/  LDG.E.64 R6, desc[UR36][R6.64] ;  /* 0x0000002406067981 */ /* 0x000ea2000c1e1b00 */
[----:B------:R-:W-:Y:S02]  /*0960*/  UIADD3 UR13, UPT, UPT, UR23, UR6, URZ ;  /* 0x00000006170d7290 */ /* 0x000fe4000fffe0ff */
[----:B------:R-:W-:Y:S02]  /*0970*/  UIADD3 UR6, UPT, UPT, UR6, 0x1, URZ ;  /* 0x0000000106067890 */ /* 0x000fe4000fffe0ff */
[----:B------:R-:W-:-:S09]  /*0980*/  ULEA UR13, UR13, UR17, 0x3 ;  /* 0x000000110d0d7291 */ /* 0x000fd2000f8e18ff */
[----:B--2---:R0:W-:Y:S03]  /*0990*/  STL.64 [UR13], R6 ;  /* 0x00000006ff007987 */ /* 0x0041e60008100a0d */
.L_x_5:
[----:B------:R-:W-:Y:S05]  /*09a0*/  BRA.U !UP1, `(.L_x_4) ;  /* 0x0000000109a87547 */ /* 0x000fea000b800000 */
[----:B------:R-:W-:Y:S02]  /*09b0*/  UIADD3 UR13, UPT, UPT, UR12, 0x1, URZ ;  /* 0x000000010c0d7890 */ /* 0x000fe4000fffe0ff */
        /* <DEDUP_REMOVED lines=8> */
[----:B------:R-:W2:Y:S01]  /*0a40*/  LDCU.64 UR14, c[0x0][0x380] ;  /* 0x00007000ff0e77ac */ /* 0x000ea20008000a00 */
[----:B------:R-:W-:-:S05]  /*0a50*/  IMAD.U32 R5, RZ, RZ, UR7 ;  /* 0x00000007ff057e24 */ /* 0x000fca000f8e00ff */
[----:B------:R-:W-:-:S04]  /*0a60*/  IADD3 R5, PT, PT, R5, 0x1, R4 ;  /* 0x0000000105057810 */ /* 0x000fc80007ffe004 */
[----:B01----:R-:W-:-:S04]  /*0a70*/  IADD3 R7, P0, PT, R5, UR21, RZ ;  /* 0x0000001505077c10 */ /* 0x003fc8000ff1e0ff */
[----:B------:R-:W-:Y:S02]  /*0a80*/  LEA.HI.X.SX32 R8, R5, UR22, 0x1, P0 ;  /* 0x0000001605087c11 */ /* 0x000fe400080f0eff */
[----:B--2---:R-:W-:-:S04]  /*0a90*/  LEA R6, P0, R7, UR14, 0x3 ;  /* 0x0000000e07067c11 */ /* 0x004fc8000f8018ff */
[----:B------:R-:W-:-:S06]  /*0aa0*/  LEA.HI.X R7, R7, UR15, R8, 0x3, P0 ;  /* 0x0000000f07077c11 */ /* 0x000fcc00080f1c08 */
[----:B------:R-:W2:Y:S01]  /*0ab0*/  LDG.E.64 R6, desc[UR36][R6.64] ;  /* 0x0000002406067981 */ /* 0x000ea2000c1e1b00 */
[----:B------:R-:W-:Y:S02]  /*0ac0*/  UIADD3 UR13, UPT, UPT, UR23, UR6, URZ ;  /* 0x00000006170d7290 */ /* 0x000fe4000fffe0ff */
[----:B------:R-:W-:Y:S02]  /*0ad0*/  UIADD3 UR6, UPT, UPT, UR6, 0x1, URZ ;  /* 0x0000000106067890 */ /* 0x000fe4000fffe0ff */
[----:B------:R-:W-:-:S09]  /*0ae0*/  ULEA UR13, UR13, UR17, 0x3 ;  /* 0x000000110d0d7291 */ /* 0x000fd2000f8e18ff */
[----:B--2---:R2:W-:Y:S03]  /*0af0*/  STL.64 [UR13], R6 ;  /* 0x00000006ff007987 */ /* 0x0045e60008100a0d */
.L_x_6:
[----:B------:R-:W-:Y:S05]  /*0b00*/  BRA.U !UP1, `(.L_x_4) ;  /* 0x0000000109507547 */ /* 0x000fea000b800000 */
[----:B------:R-:W-:-:S04]  /*0b10*/  UIADD3 UR13, UPT, UPT, UR12, 0x2, URZ ;  /* 0x000000020c0d7890 */ /* 0x000fc8000fffe0ff */
[----:B------:R-:W-:Y:S02]  /*0b20*/  USHF.L.U32 UR14, UR10, UR13, URZ ;  /* 0x0000000d0a0e7299 */ /* 0x000fe400080006ff */
[----:B------:R-:W-:Y:S02]  /*0b30*/  USHF.L.U64.HI UR10, UR10, UR13, URZ ;  /* 0x0000000d0a0a7299 */ /* 0x000fe400080102ff */
[----:B------:R-:W-:-:S04]  /*0b40*/  ULOP3.LUT UP0, URZ, UR14, 0x20e3, URZ, 0xc0, !UPT ;  /* 0x000020e30eff7892 */ /* 0x000fc8000f80c0ff */
[----:B------:R-:W-:-:S04]  /*0b50*/  ULOP3.LUT UP0, URZ, UR10, 0x8e08, URZ, 0xc0, UP0 ;  /* 0x00008e080aff7892 */ /* 0x000fc8000800c0ff */
[----:B------:R-:W-:-:S04]  /*0b60*/  UISETP.LE.U32.AND UP0, UPT, UR13, 0x2f, UP0 ;  /* 0x0000002f0d00788c */ /* 0x000fc80008703070 */
[----:B------:R-:W-:-:S09]  /*0b70*/  UISETP.EQ.OR UP0, UPT, UR12, 0x2e, UP0 ;  /* 0x0000002e0c00788c */ /* 0x000fd20008702670 */
[----:B------:R-:W-:Y:S05]  /*0b80*/  BRA.U UP0, `(.L_x_4) ;  /* 0x0000000100307547 */ /* 0x000fea000b800000 */
[----:B------:R-:W3:Y:S01]  /*0b90*/  LDCU.64 UR12, c[0x0][0x380] ;  /* 0x00007000ff0c77ac */ /* 0x000ee20008000a00 */
[----:B------:R-:W-:-:S05]  /*0ba0*/  IMAD.U32 R5, RZ, RZ, UR7 ;  /* 0x00000007ff057e24 */ /* 0x000fca000f8e00ff */
[----:B------:R-:W-:-:S04]  /*0bb0*/  IADD3 R4, PT, PT, R5, 0x2, R4 ;  /* 0x0000000205047810 */ /* 0x000fc80007ffe004 */
[----:B------:R-:W-:-:S04]  /*0bc0*/  IADD3 R5, P0, PT, R4, UR21, RZ ;  /* 0x0000001504057c10 */ /* 0x000fc8000ff1e0ff */
[----:B012---:R-:W-:Y:S02]  /*0bd0*/  LEA.HI.X.SX32 R6, R4, UR22, 0x1, P0 ;  /* 0x0000001604067c11 */ /* 0x007fe400080f0eff */
[----:B---3--:R-:W-:-:S04]  /*0be0*/  LEA R4, P0, R5, UR12, 0x3 ;  /* 0x0000000c05047c11 */ /* 0x008fc8000f8018ff */
[----:B------:R-:W-:-:S06]  /*0bf0*/  LEA.HI.X R5, R5, UR13, R6, 0x3, P0 ;  /* 0x0000000d05057c11 */ /* 0x000fcc00080f1c06 */
[----:B------:R-:W2:Y:S01]  /*0c00*/  LDG.E.64 R4, desc[UR36][R4.64] ;  /* 0x0000002404047981 */ /* 0x000ea2000c1e1b00 */
[----:B------:R-:W-:Y:S02]  /*0c10*/  UIADD3 UR7, UPT, UPT, UR23, UR6, URZ ;  /* 0x0000000617077290 */ /* 0x000fe4000fffe0ff */
[----:B------:R-:W-:Y:S02]  /*0c20*/  UIADD3 UR6, UPT, UPT, UR6, 0x1, URZ ;  /* 0x0000000106067890 */ /* 0x000fe4000fffe0ff */
[----:B------:R-:W-:-:S09]  /*0c30*/  ULEA UR7, UR7, UR17, 0x3 ;  /* 0x0000001107077291 */ /* 0x000fd2000f8e18ff */
[----:B--2---:R3:W-:Y:S03]  /*0c40*/  STL.64 [UR7], R4 ;  /* 0x00000004ff007987 */ /* 0x0047e60008100a07 */
.L_x_4:
[----:B------:R-:W-:Y:S05]  /*0c50*/  BRA.U UP5, `(.L_x_7) ;  /* 0xfffffff5059c7547 */ /* 0x000fea000b83ffff */
[----:B------:R-:W-:Y:S05]  /*0c60*/  BRA.U UP4, `(.L_x_8) ;  /* 0xfffffff504787547 */ /* 0x000fea000b83ffff */
.L_x_1:
[----:B------:R-:W-:-:S09]  /*0c70*/  UISETP.GE.U32.AND UP0, UPT, UR19, 0xd, UPT ;  /* 0x0000000d1300788c */ /* 0x000fd2000bf06070 */
[----:B------:R-:W-:Y:S05]  /*0c80*/  BRA.U !UP0, `(.L_x_9) ;  /* 0x0000000908547547 */ /* 0x000fea000b800000 */
[----:B------:R-:W-:-:S04]  /*0c90*/  UISETP.LT.AND UP0, UPT, UR18, 0x1, UPT ;  /* 0x000000011200788c */ /* 0x000fc8000bf01270 */
[----:B------:R-:W-:-:S04]  /*0ca0*/  USEL UR12, UR18, 0x1, !UP0 ;  /* 0x00000001120c7887 */ /* 0x000fc8000c000000 */
[----:B------:R-:W-:Y:S02]  /*0cb0*/  ULOP3.LUT UR13, UR12, 0xd, URZ, 0xc0, !UPT ;  /* 0x0000000d0c0d7892 */ /* 0x000fe4000f8ec0ff */
[----:B------:R-:W-:Y:S02]  /*0cc0*/  ULOP3.LUT UR14, UR12, 0x5, URZ, 0xc0, !UPT ;  /* 0x000000050c0e7892 */ /* 0x000fe4000f8ec0ff */
[----:B------:R-:W-:Y:S02]  /*0cd0*/  UIADD3 UR4, UPT, UPT, UR13, -0x1, URZ ;  /* 0xffffffff0d047890 */ /* 0x000fe4000fffe0ff */
[----:B------:R-:W-:Y:S02]  /*0ce0*/  UIADD3 UR5, UPT, UPT, UR14, -0x1, URZ ;  /* 0xffffffff0e057890 */ /* 0x000fe4000fffe0ff */
[----:B------:R-:W-:Y:S02]  /*0cf0*/  UISETP.GE.U32.AND UP0, UPT, UR4, 0x7, UPT ;  /* 0x000000070400788c */ /* 0x000fe4000bf06070 */
[----:B------:R-:W-:-:S02]  /*0d00*/  ULOP3.LUT UR7, UR12, 0x7ffffff0, URZ, 0xc0, !UPT ;  /* 0x7ffffff00c077892 */ /* 0x000fc4000f8ec0ff */
[----:B------:R-:W-:Y:S01]  /*0d10*/  UISETP.GE.U32.AND UP1, UPT, UR5, 0x3, UPT ;  /* 0x000000030500788c */ /* 0x000fe2000bf26070 */
[----:B------:R-:W-:-:S10]  /*0d20*/  UMOV UR4, URZ ;  /* 0x000000ff00047c82 */ /* 0x000fd40008000000 */
.L_x_15:
[----:B------:R-:W-:Y:S01]  /*0d30*/  UIMAD UR15, UR4, UR18, URZ ;  /* 0x00000012040f72a4 */ /* 0x000fe2000f8e02ff */
[----:B----4-:R-:W-:-:S11]  /*0d40*/  UMOV UR5, URZ ;  /* 0x000000ff00057c82 */ /* 0x010fd60008000000 */
.L_x_14:
[----:B------:R-:W-:Y:S01]  /*0d50*/  UISETP.GE.AND UP2, UPT, UR18, 0x10, UPT ;  /* 0x000000101200788c */ /* 0x000fe2000bf46270 */
[----:B-1--4-:R-:W-:Y:S01]  /*0d60*/  CS2R R12, SRZ ;  /* 0x00000000000c7805 */ /* 0x012fe2000001ff00 */
[----:B------:R-:W-:Y:S01]  /*0d70*/  UIMAD UR10, UR5, UR18, URZ ;  /* 0x00000012050a72a4 */ /* 0x000fe2000f8e02ff */
[----:B------:R-:W-:-:S06]  /*0d80*/  UMOV UR6, URZ ;  /* 0x000000ff00067c82 */ /* 0x000fcc0008000000 */
[----:B------:R-:W-:Y:S05]  /*0d90*/  BRA.U !UP2, `(.L_x_10) ;  /* 0x000000010ae87547 */ /* 0x000fea000b800000 */
[----:B------:R-:W-:Y:S01]  /*0da0*/  CS2R R12, SRZ ;  /* 0x00000000000c7805 */ /* 0x000fe2000001ff00 */
[----:B------:R-:W-:-:S06]  /*0db0*/  UMOV UR6, URZ ;  /* 0x000000ff00067c82 */ /* 0x000fcc0008000000 */
.L_x_11:
[----:B------:R-:W-:Y:S02]  /*0dc0*/  UIADD3 UR8, UPT, UPT, UR15, UR6, URZ ;  /* 0x000000060f087290 */ /* 0x000fe4000fffe0ff */
[----:B------:R-:W-:Y:S02]  /*0dd0*/  UIADD3 UR9, UPT, UPT, UR10, UR6, URZ ;  /* 0x000000060a097290 */ /* 0x000fe4000fffe0ff */
[----:B------:R-:W-:Y:S02]  /*0de0*/  ULEA UR8, UR8, UR17, 0x3 ;  /* 0x0000001108087291 */ /* 0x000fe4000f8e18ff */
[----:B------:R-:W-:-:S07]  /*0df0*/  ULEA UR9, UR9, UR17, 0x3 ;  /* 0x0000001109097291 */ /* 0x000fce000f8e18ff */
[----:B------:R-:W4:Y:S04]  /*0e00*/  LDL.64 R14, [UR8] ;  /* 0x00000008ff0e7983 */ /* 0x000f280008100a00 */
[----:B------:R-:W4:Y:S04]  /*0e10*/  LDL.64 R32, [UR9] ;  /* 0x00000009ff207983 */ /* 0x000f280008100a00 */
[----:B------:R-:W5:Y:S04]  /*0e20*/  LDL.64 R16, [UR8+0x8] ;  /* 0x00000808ff107983 */ /* 0x000f680008100a00 */
[----:B------:R-:W5:Y:S04]  /*0e30*/  LDL.64 R18, [UR9+0x8] ;  /* 0x00000809ff127983 */ /* 0x000f680008100a00 */
[----:B------:R-:W5:Y:S04]  /*0e40*/  LDL.64 R20, [UR8+0x10] ;  /* 0x00001008ff147983 */ /* 0x000f680008100a00 */
[----:B------:R-:W5:Y:S04]  /*0e50*/  LDL.64 R22, [UR9+0x10] ;  /* 0x00001009ff167983 */ /* 0x000f680008100a00 */
[----:B------:R-:W5:Y:S04]  /*0e60*/  LDL.64 R28, [UR8+0x18] ;  /* 0x00001808ff1c7983 */ /* 0x000f680008100a00 */
[----:B------:R-:W5:Y:S04]  /*0e70*/  LDL.64 R30, [UR9+0x18] ;  /* 0x00001809ff1e7983 */ /* 0x000f680008100a00 */
[----:B------:R-:W5:Y:S04]  /*0e80*/  LDL.64 R24, [UR8+0x20] ;  /* 0x00002008ff187983 */ /* 0x000f680008100a00 */
[----:B------:R-:W5:Y:S04]  /*0e90*/  LDL.64 R26, [UR9+0x20] ;  /* 0x00002009ff1a7983 */ /* 0x000f680008100a00 */
[----:B---3--:R-:W3:Y:S04]  /*0ea0*/  LDL.64 R4, [UR8+0x28] ;  /* 0x00002808ff047983 */ /* 0x008ee80008100a00 */
[----:B0-2---:R-:W3:Y:S04]  /*0eb0*/  LDL.64 R6, [UR9+0x28] ;  /* 0x00002809ff067983 */ /* 0x005ee80008100a00 */
[----:B------:R-:W2:Y:S04]  /*0ec0*/  LDL.64 R8, [UR8+0x30] ;  /* 0x00003008ff087983 */ /* 0x000ea80008100a00 */
[----:B------:R-:W2:Y:S01]  /*0ed0*/  LDL.64 R10, [UR9+0x30] ;  /* 0x00003009ff0a7983 */ /* 0x000ea20008100a00 */
[----:B----4-:R-:W-:-:S03]  /*0ee0*/  DFMA R32, R14, R32, R12 ;  /* 0x000000200e20722b */ /* 0x010fc6000000000c */
[----:B------:R-:W4:Y:S04]  /*0ef0*/  LDL.64 R12, [UR8+0x38] ;  /* 0x00003808ff0c7983 */ /* 0x000f280008100a00 */
[----:B------:R-:W4:Y:S01]  /*0f00*/  LDL.64 R14, [UR9+0x38] ;  /* 0x00003809ff0e7983 */ /* 0x000f220008100a00 */
[----:B-----5:R-:W-:-:S03]  /*0f10*/  DFMA R32, R16, R18, R32 ;  /* 0x000000121020722b */ /* 0x020fc60000000020 */
[----:B------:R-:W5:Y:S04]  /*0f20*/  LDL.64 R16, [UR8+0x40] ;  /* 0x00004008ff107983 */ /* 0x000f680008100a00 */
[----:B------:R-:W5:Y:S01]  /*0f30*/  LDL.64 R18, [UR9+0x40] ;  /* 0x00004009ff127983 */ /* 0x000f620008100a00 */
[----:B------:R-:W-:-:S03]  /*0f40*/  DFMA R32, R20, R22, R32 ;  /* 0x000000161420722b */ /* 0x000fc60000000020 */
        /* <DEDUP_REMOVED lines=8> */
[----:B---3--:R-:W-:-:S03]  /*0fd0*/  DFMA R32, R4, R6, R32 ;  /* 0x000000060420722b */ /* 0x008fc60000000020 */
[----:B------:R-:W3:Y:S04]  /*0fe0*/  LDL.64 R4, [UR8+0x60] ;  /* 0x00006008ff047983 */ /* 0x000ee80008100a00 */
[----:B------:R-:W3:Y:S01]  /*0ff0*/  LDL.64 R6, [UR9+0x60] ;  /* 0x00006009ff067983 */ /* 0x000ee20008100a00 */
[----:B--2---:R-:W-:-:S03]  /*1000*/  DFMA R32, R8, R10, R32 ;  /* 0x0000000a0820722b */ /* 0x004fc60000000020 */
        /* <DEDUP_REMOVED lines=8> */
[----:B------:R-:W-:Y:S01]  /*1090*/  UIADD3 UR6, UPT, UPT, UR6, 0x10, URZ ;  /* 0x0000001006067890 */ /* 0x000fe2000fffe0ff */
[----:B------:R-:W-:-:S03]  /*10a0*/  DFMA R20, R20, R22, R32 ;  /* 0x000000161414722b */ /* 0x000fc60000000020 */
[----:B------:R-:W-:-:S05]  /*10b0*/  UISETP.NE.AND UP2, UPT, UR6, UR7, UPT ;  /* 0x000000070600728c */ /* 0x000fca000bf45270 */
[----:B------:R-:W-:-:S08]  /*10c0*/  DFMA R20, R28, R30, R20 ;  /* 0x0000001e1c14722b */ /* 0x000fd00000000014 */
[----:B------:R-:W-:-:S08]  /*10d0*/  DFMA R20, R24, R26, R20 ;  /* 0x0000001a1814722b */ /* 0x000fd00000000014 */
[----:B---3--:R-:W-:-:S08]  /*10e0*/  DFMA R4, R4, R6, R20 ;  /* 0x000000060404722b */ /* 0x008fd00000000014 */
[----:B--2---:R-:W-:-:S08]  /*10f0*/  DFMA R4, R8, R10, R4 ;  /* 0x0000000a0804722b */ /* 0x004fd00000000004 */
[----:B----4-:R-:W-:-:S08]  /*1100*/  DFMA R12, R12, R14, R4 ;  /* 0x0000000e0c0c722b */ /* 0x010fd00000000004 */
[----:B-----5:R-:W-:Y:S01]  /*1110*/  DFMA R12, R16, R18, R12 ;  /* 0x00000012100c722b */ /* 0x020fe2000000000c */
[----:B------:R-:W-:Y:S10]  /*1120*/  BRA.U UP2, `(.L_x_11) ;  /* 0xfffffffd02247547 */ /* 0x000ff4000b83ffff */
[----:B------:R-:W-:-:S05]  /*1130*/  UMOV UR6, UR7 ;  /* 0x0000000700067c82 */ /* 0x000fca0008000000 */
.L_x_10:
[----:B------:R-:W-:-:S09]  /*1140*/  UISETP.NE.AND UP2, UPT, UR13, URZ, UPT ;  /* 0x000000ff0d00728c */ /* 0x000fd2000bf45270 */
[----:B------:R-:W-:Y:S05]  /*1150*/  BRA.U !UP2, `(.L_x_12) ;  /* 0x000000010aec7547 */ /* 0x000fea000b800000 */
[----:B------:R-:W-:Y:S01]  /*1160*/  UISETP.NE.AND UP2, UPT, UR14, URZ, UPT ;  /* 0x000000ff0e00728c */ /* 0x000fe2000bf45270 */
[----:B------:R-:W-:Y:S10]  /*1170*/  BRA.U !UP0, `(.L_x_13) ;  /* 0x0000000108747547 */ /* 0x000ff4000b800000 */
[----:B------:R-:W-:Y:S02]  /*1180*/  UIADD3 UR8, UPT, UPT, UR15, UR6, URZ ;  /* 0x000000060f087290 */ /* 0x000fe4000fffe0ff */
[----:B------:R-:W-:Y:S02]  /*1190*/  UIADD3 UR9, UPT, UPT, UR10, UR6, URZ ;  /* 0x000000060a097290 */ /* 0x000fe4000fffe0ff */
[----:B------:R-:W-:Y:S02]  /*11a0*/  ULEA UR8, UR8, UR17, 0x3 ;  /* 0x0000001108087291 */ /* 0x000fe4000f8e18ff */
[----:B------:R-:W-:-:S07]  /*11b0*/  ULEA UR9, UR9, UR17, 0x3 ;  /* 0x0000001109097291 */ /* 0x000fce000f8e18ff */
[----:B------:R-:W4:Y:S04]  /*11c0*/  LDL.64 R30, [UR8] ;  /* 0x00000008ff1e7983 */ /* 0x000f280008100a00 */
[----:B------:R-:W4:Y:S04]  /*11d0*/  LDL.64 R32, [UR9] ;  /* 0x00000009ff207983 */ /* 0x000f280008100a00 */
[----:B---3--:R-:W3:Y:S04]  /*11e0*/  LDL.64 R4, [UR8+0x8] ;  /* 0x00000808ff047983 */ /* 0x008ee80008100a00 */
[----:B0-2---:R-:W3:Y:S04]  /*11f0*/  LDL.64 R6, [UR9+0x8] ;  /* 0x00000809ff067983 */ /* 0x005ee80008100a00 */
[----:B------:R-:W2:Y:S04]  /*1200*/  LDL.64 R8, [UR8+0x10] ;  /* 0x00001008ff087983 */ /* 0x000ea80008100a00 */
[----:B------:R-:W2:Y:S04]  /*1210*/  LDL.64 R10, [UR9+0x10] ;  /* 0x00001009ff0a7983 */ /* 0x000ea80008100a00 */
[----:B------:R-:W5:Y:S04]  /*1220*/  LDL.64 R14, [UR8+0x18] ;  /* 0x00001808ff0e7983 */ /* 0x000f680008100a00 */
[----:B------:R-:W5:Y:S04]  /*1230*/  LDL.64 R16, [UR9+0x18] ;  /* 0x00001809ff107983 */ /* 0x000f680008100a00 */
[----:B------:R-:W5:Y:S04]  /*1240*/  LDL.64 R18, [UR8+0x20] ;  /* 0x00002008ff127983 */ /* 0x000f680008100a00 */
[----:B------:R-:W5:Y:S04]  /*1250*/  LDL.64 R20, [UR9+0x20] ;  /* 0x00002009ff147983 */ /* 0x000f680008100a00 */
[----:B------:R-:W5:Y:S04]  /*1260*/  LDL.64 R22, [UR8+0x28] ;  /* 0x00002808ff167983 */ /* 0x000f680008100a00 */
[----:B------:R-:W5:Y:S04]  /*1270*/  LDL.64 R24, [UR9+0x28] ;  /* 0x00002809ff187983 */ /* 0x000f680008100a00 */
[----:B------:R-:W5:Y:S04]  /*1280*/  LDL.64 R26, [UR8+0x30] ;  /* 0x00003008ff1a7983 */ /* 0x000f680008100a00 */
[----:B------:R-:W5:Y:S01]  /*1290*/  LDL.64 R28, [UR9+0x30] ;  /* 0x00003009ff1c7983 */ /* 0x000f620008100a00 */
[----:B----4-:R-:W-:-:S03]  /*12a0*/  DFMA R32, R30, R32, R12 ;  /* 0x000000201e20722b */ /* 0x010fc6000000000c */
[----:B------:R-:W4:Y:S04]  /*12b0*/  LDL.64 R12, [UR8+0x38] ;  /* 0x00003808ff0c7983 */ /* 0x000f280008100a00 */
[----:B------:R-:W4:Y:S01]  /*12c0*/  LDL.64 R30, [UR9+0x38] ;  /* 0x00003809ff1e7983 */ /* 0x000f220008100a00 */
[----:B------:R-:W-:Y:S01]  /*12d0*/  UIADD3 UR6, UPT, UPT, UR6, 0x8, URZ ;  /* 0x0000000806067890 */ /* 0x000fe2000fffe0ff */
[----:B---3--:R-:W-:-:S08]  /*12e0*/  DFMA R4, R4, R6, R32 ;  /* 0x000000060404722b */ /* 0x008fd00000000020 */
[----:B--2---:R-:W-:-:S08]  /*12f0*/  DFMA R4, R8, R10, R4 ;  /* 0x0000000a0804722b */ /* 0x004fd00000000004 */
[----:B-----5:R-:W-:-:S08]  /*1300*/  DFMA R4, R14, R16, R4 ;  /* 0x000000100e04722b */ /* 0x020fd00000000004 */
[----:B------:R-:W-:-:S08]  /*1310*/  DFMA R4, R18, R20, R4 ;  /* 0x000000141204722b */ /* 0x000fd00000000004 */
[----:B------:R-:W-:-:S08]  /*1320*/  DFMA R4, R22, R24, R4 ;  /* 0x000000181604722b */ /* 0x000fd00000000004 */
[----:B------:R-:W-:-:S08]  /*1330*/  DFMA R4, R26, R28, R4 ;  /* 0x0000001c1a04722b */ /* 0x000fd00000000004 */
[----:B----4-:R-:W-:-:S11]  /*1340*/  DFMA R12, R12, R30, R4 ;  /* 0x0000001e0c0c722b */ /* 0x010fd60000000004 */
.L_x_13:
[----:B------:R-:W-:Y:S05]  /*1350*/  BRA.U !UP2, `(.L_x_12) ;  /* 0x000000010a6c7547 */ /* 0x000fea000b800000 */
[----:B------:R-:W-:Y:S01]  /*1360*/  @UP1 UIADD3 UR8, UPT, UPT, UR15, UR6, URZ ;  /* 0x000000060f081290 */ /* 0x000fe2000fffe0ff */
[----:B------:R-:W-:Y:S01]  /*1370*/  PLOP3.LUT P0, PT, PT, PT, UP1, 0x80, 0x8 ;  /* 0x000000000008781c */ /* 0x000fe20003f0f018 */
[----:B------:R-:W-:Y:S02]  /*1380*/  @UP1 UIADD3 UR11, UPT, UPT, UR10, UR6, URZ ;  /* 0x000000060a0b1290 */ /* 0x000fe4000fffe0ff */
[----:B------:R-:W-:Y:S02]  /*1390*/  @UP1 ULEA UR9, UR8, UR17, 0x3 ;  /* 0x0000001108091291 */ /* 0x000fe4000f8e18ff */
[----:B------:R-:W-:-:S08]  /*13a0*/  @UP1 ULEA UR11, UR11, UR17, 0x3 ;  /* 0x000000110b0b1291 */ /* 0x000fd0000f8e18ff */
[----:B------:R-:W4:Y:S04]  /*13b0*/  @P0 LDL.64 R8, [UR9] ;  /* 0x00000009ff080983 */ /* 0x000f280008100a00 */
[----:B------:R-:W4:Y:S01]  /*13c0*/  @P0 LDL.64 R10, [UR11] ;  /* 0x0000000bff0a0983 */ /* 0x000f220008100a00 */
[----:B------:R-:W-:-:S03]  /*13d0*/  ULOP3.LUT UP2, URZ, UR12, 0x1, URZ, 0xc0, !UPT ;  /* 0x000000010cff7892 */ /* 0x000fc6000f84c0ff */
[----:B------:R-:W5:Y:S04]  /*13e0*/  @P0 LDL.64 R14, [UR9+0x8] ;  /* 0x00000809ff0e0983 */ /* 0x000f680008100a00 */
[----:B------:R-:W5:Y:S01]  /*13f0*/  @P0 LDL.64 R16, [UR11+0x8] ;  /* 0x0000080bff100983 */ /* 0x000f620008100a00 */
[----:B------:R-:W-:-:S03]  /*1400*/  @UP1 UIADD3 UR6, UPT, UPT, UR6, 0x4, URZ ;  /* 0x0000000406061890 */ /* 0x000fc6000fffe0ff */
[----:B------:R-:W5:Y:S01]  /*1410*/  @P0 LDL.64 R18, [UR9+0x10] ;  /* 0x00001009ff120983 */ /* 0x000f620008100a00 */
[----:B------:R-:W-:-:S03]  /*1420*/  @UP2 UIADD3 UR8, UPT, UPT, UR15, UR6, URZ ;  /* 0x000000060f082290 */ /* 0x000fc6000fffe0ff */
[----:B------:R-:W5:Y:S01]  /*1430*/  @P0 LDL.64 R20, [UR11+0x10] ;  /* 0x0000100bff140983 */ /* 0x000f620008100a00 */
[----:B------:R-:W-:Y:S01]  /*1440*/  PLOP3.LUT P1, PT, PT, PT, UP2, 0x80, 0x8 ;  /* 0x000000000008781c */ /* 0x000fe20003f2f028 */
[----:B------:R-:W-:Y:S02]  /*1450*/  @UP2 UIADD3 UR6, UPT, UPT, UR10, UR6, URZ ;  /* 0x000000060a062290 */ /* 0x000fe4000fffe0ff */
[----:B------:R-:W-:Y:S01]  /*1460*/  @UP2 ULEA UR8, UR8, UR17, 0x3 ;  /* 0x0000001108082291 */ /* 0x000fe2000f8e18ff */
[----:B------:R-:W5:Y:S01]  /*1470*/  @P0 LDL.64 R22, [UR9+0x18] ;  /* 0x00001809ff160983 */ /* 0x000f620008100a00 */
[----:B------:R-:W-:-:S03]  /*1480*/  @UP2 ULEA UR6, UR6, UR17, 0x3 ;  /* 0x0000001106062291 */ /* 0x000fc6000f8e18ff */
[----:B------:R-:W5:Y:S05]  /*1490*/  @P0 LDL.64 R24, [UR11+0x18] ;  /* 0x0000180bff180983 */ /* 0x000f6a0008100a00 */
[----:B---3--:R-:W3:Y:S04]  /*14a0*/  @P1 LDL.64 R4, [UR8] ;  /* 0x00000008ff041983 */ /* 0x008ee80008100a00 */
[----:B0-2---:R-:W3:Y:S01]  /*14b0*/  @P1 LDL.64 R6, [UR6] ;  /* 0x00000006ff061983 */ /* 0x005ee20008100a00 */
[----:B----4-:R-:W-:-:S08]  /*14c0*/  @P0 DFMA R8, R8, R10, R12 ;  /* 0x0000000a0808022b */ /* 0x010fd0000000000c */
[----:B-----5:R-:W-:-:S08]  /*14d0*/  @P0 DFMA R8, R14, R16, R8 ;  /* 0x000000100e08022b */ /* 0x020fd00000000008 */
[----:B------:R-:W-:-:S08]  /*14e0*/  @P0 DFMA R8, R18, R20, R8 ;  /* 0x000000141208022b */ /* 0x000fd00000000008 */
[----:B------:R-:W-:-:S08]  /*14f0*/  @P0 DFMA R12, R22, R24, R8 ;  /* 0x00000018160c022b */ /* 0x000fd00000000008 */
[----:B---3--:R-:W-:-:S11]  /*1500*/  @P1 DFMA R12, R4, R6, R12 ;  /* 0x00000006040c122b */ /* 0x008fd6000000000c */
.L_x_12:
[----:B------:R-:W1:Y:S01]  /*1510*/  LDCU UR6, c[0x0][0x398] ;  /* 0x00007300ff0677ac */ /* 0x000e620008000800 */
[----:B------:R-:W-:Y:S01]  /*1520*/  MOV R3, UR5 ;  /* 0x0000000500037c02 */ /* 0x000fe20008000f00 */
[----:B------:R-:W-:Y:S01]  /*1530*/  UIADD3 UR5, UPT, UPT, UR5, 0x1, URZ ;  /* 0x0000000105057890 */ /* 0x000fe2000fffe0ff */
[----:B-1----:R-:W-:-:S04]  /*1540*/  IMAD.U32 R0, RZ, RZ, UR6 ;  /* 0x00000006ff007e24 */ /* 0x002fc8000f8e00ff */
[C---:B------:R-:W-:Y:S01]  /*1550*/  IMAD R3, R0.reuse, UR4, R3 ;  /* 0x0000000400037c24 */ /* 0x040fe2000f8e0203 */
[----:B------:R-:W-:-:S04]  /*1560*/  ISETP.NE.AND P0, PT, R0, UR5, PT ;  /* 0x0000000500007c0c */ /* 0x000fc8000bf05270 */
[----:B------:R-:W-:-:S05]  /*1570*/  LEA R3, R3, UR39, 0x3 ;  /* 0x0000002703037c11 */ /* 0x000fca000f8e18ff */
[----:B------:R4:W-:Y:S04]  /*1580*/  STL.64 [R3], R12 ;  /* 0x0000000c03007387 */ /* 0x0009e80000100a00 */
[----:B------:R-:W-:Y:S05]  /*1590*/  @P0 BRA `(.L_x_14) ;  /* 0xfffffff400ec0947 */ /* 0x000fea000383ffff */
[----:B------:R-:W-:-:S06]  /*15a0*/  UIADD3 UR4, UPT, UPT, UR4, 0x1, URZ ;  /* 0x0000000104047890 */ /* 0x000fcc000fffe0ff */
[----:B------:R-:W-:-:S13]  /*15b0*/  ISETP.NE.AND P0, PT, R0, UR4, PT ;  /* 0x0000000400007c0c */ /* 0x000fda000bf05270 */
[----:B------:R-:W-:Y:S05]  /*15c0*/  @!P0 BRA `(.L_x_0) ;  /* 0x0000000000f08947 */ /* 0x000fea0003800000 */
[----:B------:R-:W-:Y:S05]  /*15d0*/  BRA `(.L_x_15) ;  /* 0xfffffff400d47947 */ /* 0x000fea000383ffff */
.L_x_9:
[----:B------:R-:W4:Y:S02]  /*15e0*/  LDCU UR6, c[0x0][0x398] ;  /* 0x00007300ff0677ac */ /* 0x000f240008000800 */
[----:B----4-:R-:W-:Y:S02]  /*15f0*/  ULOP3.LUT UR7, UR6, 0x7, URZ, 0xc0, !UPT ;  /* 0x0000000706077892 */ /* 0x010fe4000f8ec0ff */
[----:B------:R-:W-:Y:S02]  /*1600*/  UIADD3 UR4, UPT, UPT, UR6, -0x1, URZ ;  /* 0xffffffff06047890 */ /* 0x000fe4000fffe0ff */
[----:B------:R-:W-:Y:S02]  /*1610*/  UIADD3 UR5, UPT, UPT, UR7, -0x1, URZ ;  /* 0xffffffff07057890 */ /* 0x000fe4000fffe0ff */
[----:B------:R-:W-:Y:S02]  /*1620*/  ULOP3.LUT UR8, UR6, 0x3, URZ, 0xc0, !UPT ;  /* 0x0000000306087892 */ /* 0x000fe4000f8ec0ff */
[----:B------:R-:W-:-:S02]  /*1630*/  UISETP.GE.U32.AND UP0, UPT, UR4, 0x7, UPT ;  /* 0x000000070400788c */ /* 0x000fc4000bf06070 */
[----:B------:R-:W-:Y:S02]  /*1640*/  ULOP3.LUT UR6, UR6, 0x7ffffff8, URZ, 0xc0, !UPT ;  /* 0x7ffffff806067892 */ /* 0x000fe4000f8ec0ff */
[----:B------:R-:W-:Y:S01]  /*1650*/  UISETP.GE.U32.AND UP2, UPT, UR5, 0x3, UPT ;  /* 0x000000030500788c */ /* 0x000fe2000bf46070 */
[----:B------:R-:W-:-:S10]  /*1660*/  UMOV UR4, URZ ;  /* 0x000000ff00047c82 */ /* 0x000fd40008000000 */
.L_x_21:
[----:B----4-:R-:W4:Y:S02]  /*1670*/  LDCU UR5, c[0x0][0x398] ;  /* 0x00007300ff0577ac */ /* 0x010f240008000800 */
[----:B----4-:R-:W-:Y:S01]  /*1680*/  IMAD.U32 R0, RZ, RZ, UR5 ;  /* 0x00000005ff007e24 */ /* 0x010fe2000f8e00ff */
[----:B------:R-:W-:-:S03]  /*1690*/  UMOV UR5, URZ ;  /* 0x000000ff00057c82 */ /* 0x000fc60008000000 */
[----:B---3--:R-:W-:Y:S01]  /*16a0*/  IMAD R5, R0, UR4, RZ ;  /* 0x0000000400057c24 */ /* 0x008fe2000f8e02ff */
[----:B------:R-:W-:-:S06]  /*16b0*/  UIADD3 UR4, UPT, UPT, UR4, 0x1, URZ ;  /* 0x0000000104047890 */ /* 0x000fcc000fffe0ff */
[----:B------:R-:W-:Y:S01]  /*16c0*/  ISETP.NE.AND P1, PT, R0, UR4, PT ;  /* 0x0000000400007c0c */ /* 0x000fe2000bf25270 */
[----:B------:R-:W-:-:S12]  /*16d0*/  BRA.U !UP0, `(.L_x_16) ;  /* 0x00000001083c7547 */ /* 0x000fd8000b800000 */
[----:B------:R-:W-:-:S05]  /*16e0*/  UMOV UR5, URZ ;  /* 0x000000ff00057c82 */ /* 0x000fca0008000000 */
.L_x_17:
[----:B---3--:R-:W-:Y:S01]  /*16f0*/  VIADD R3, R5, UR5 ;  /* 0x0000000505037c36 */ /* 0x008fe20008000000 */
[----:B------:R-:W-:-:S04]  /*1700*/  UIADD3 UR5, UPT, UPT, UR5, 0x8, URZ ;  /* 0x0000000805057890 */ /* 0x000fc8000fffe0ff */
[----:B------:R-:W-:Y:S01]  /*1710*/  LEA R3, R3, UR39, 0x3 ;  /* 0x0000002703037c11 */ /* 0x000fe2000f8e18ff */
[----:B------:R-:W-:-:S04]  /*1720*/  UISETP.NE.AND UP1, UPT, UR5, UR6, UPT ;  /* 0x000000060500728c */ /* 0x000fc8000bf25270 */
[----:B------:R3:W-:Y:S04]  /*1730*/  STL.64 [R3], RZ ;  /* 0x000000ff03007387 */ /* 0x0007e80000100a00 */
[----:B------:R3:W-:Y:S04]  /*1740*/  STL.64 [R3+0x8], RZ ;  /* 0x000008ff03007387 */ /* 0x0007e80000100a00 */
[----:B------:R3:W-:Y:S04]  /*1750*/  STL.64 [R3+0x10], RZ ;  /* 0x000010ff03007387 */ /* 0x0007e80000100a00 */
[----:B------:R3:W-:Y:S04]  /*1760*/  STL.64 [R3+0x18], RZ ;  /* 0x000018ff03007387 */ /* 0x0007e80000100a00 */
[----:B------:R3:W-:Y:S04]  /*1770*/  STL.64 [R3+0x20], RZ ;  /* 0x000020ff03007387 */ /* 0x0007e80000100a00 */
[----:B------:R3:W-:Y:S04]  /*1780*/  STL.64 [R3+0x28], RZ ;  /* 0x000028ff03007387 */ /* 0x0007e80000100a00 */
[----:B------:R3:W-:Y:S04]  /*1790*/  STL.64 [R3+0x30], RZ ;  /* 0x000030ff03007387 */ /* 0x0007e80000100a00 */
[----:B------:R3:W-:Y:S01]  /*17a0*/  STL.64 [R3+0x38], RZ ;  /* 0x000038ff03007387 */ /* 0x0007e20000100a00 */
[----:B------:R-:W-:Y:S05]  /*17b0*/  BRA.U UP1, `(.L_x_17) ;  /* 0xfffffffd01cc7547 */ /* 0x000fea000b83ffff */
[----:B------:R-:W-:-:S05]  /*17c0*/  UMOV UR5, UR6 ;  /* 0x0000000600057c82 */ /* 0x000fca0008000000 */
.L_x_16:
[----:B------:R-:W-:-:S09]  /*17d0*/  UISETP.NE.AND UP1, UPT, UR7, URZ, UPT ;  /* 0x000000ff0700728c */ /* 0x000fd2000bf25270 */
[----:B------:R-:W-:Y:S05]  /*17e0*/  BRA.U !UP1, `(.L_x_18) ;  /* 0x0000000109647547 */ /* 0x000fea000b800000 */
[----:B------:R-:W-:Y:S01]  /*17f0*/  UISETP.NE.AND UP1, UPT, UR8, URZ, UPT ;  /* 0x000000ff0800728c */ /* 0x000fe2000bf25270 */
[----:B------:R-:W-:Y:S10]  /*1800*/  BRA.U !UP2, `(.L_x_19) ;  /* 0x000000010a247547 */ /* 0x000ff4000b800000 */
[C---:B---3--:R-:W-:Y:S01]  /*1810*/  IADD3 R3, PT, PT, R5.reuse, UR5, RZ ;  /* 0x0000000505037c10 */ /* 0x048fe2000fffe0ff */
[----:B------:R-:W-:Y:S01]  /*1820*/  VIADD R4, R5, UR5 ;  /* 0x0000000505047c36 */ /* 0x000fe20008000000 */
[----:B------:R-:W-:Y:S02]  /*1830*/  UIADD3 UR5, UPT, UPT, UR5, 0x4, URZ ;  /* 0x0000000405057890 */ /* 0x000fe4000fffe0ff */
[----:B------:R-:W-:Y:S01]  /*1840*/  LEA R3, R3, UR39, 0x3 ;  /* 0x0000002703037c11 */ /* 0x000fe2000f8e18ff */
[----:B------:R-:W-:-:S04]  /*1850*/  IMAD.U32 R4, R4, 0x8, R1 ;  /* 0x0000000804047824 */ /* 0x000fc800078e0001 */
[----:B------:R4:W-:Y:S04]  /*1860*/  STL.64 [R3], RZ ;  /* 0x000000ff03007387 */ /* 0x0009e80000100a00 */
[----:B------:R4:W-:Y:S04]  /*1870*/  STL.64 [R4+0xb48], RZ ;  /* 0x000b48ff04007387 */ /* 0x0009e80000100a00 */
[----:B------:R4:W-:Y:S04]  /*1880*/  STL.64 [R4+0xb50], RZ ;  /* 0x000b50ff04007387 */ /* 0x0009e80000100a00 */
[----:B------:R4:W-:Y:S02]  /*1890*/  STL.64 [R4+0xb58], RZ ;  /* 0x000b58ff04007387 */ /* 0x0009e40000100a00 */
.L_x_19:
[----:B------:R-:W-:Y:S05]  /*18a0*/  BRA.U !UP1, `(.L_x_18) ;  /* 0x0000000109347547 */ /* 0x000fea000b800000 */
[----:B------:R-:W-:Y:S01]  /*18b0*/  UISETP.NE.AND UP1, UPT, UR8, 0x1, UPT ;  /* 0x000000010800788c */ /* 0x000fe2000bf25270 */
[----:B------:R-:W-:-:S08]  /*18c0*/  LOP3.LUT P0, RZ, R0, 0x1, RZ, 0xc0, !PT ;  /* 0x0000000100ff7812 */ /* 0x000fd0000780c0ff */
[----:B------:R-:W-:Y:S05]  /*18d0*/  BRA.U !UP1, `(.L_x_20) ;  /* 0x00000001091c7547 */ /* 0x000fea000b800000 */
[C---:B---34-:R-:W-:Y:S01]  /*18e0*/  VIADD R3, R5.reuse, UR5 ;  /* 0x0000000505037c36 */ /* 0x058fe20008000000 */
[----:B------:R-:W-:Y:S01]  /*18f0*/  IADD3 R4, PT, PT, R5, UR5, RZ ;  /* 0x0000000505047c10 */ /* 0x000fe2000fffe0ff */
[----:B------:R-:W-:-:S03]  /*1900*/  UIADD3 UR5, UPT, UPT, UR5, 0x2, URZ ;  /* 0x0000000205057890 */ /* 0x000fc6000fffe0ff */
[----:B------:R-:W-:Y:S01]  /*1910*/  LEA R3, R3, UR39, 0x3 ;  /* 0x0000002703037c11 */ /* 0x000fe2000f8e18ff */
[----:B------:R-:W-:-:S04]  /*1920*/  IMAD.U32 R4, R4, 0x8, R1 ;  /* 0x0000000804047824 */ /* 0x000fc800078e0001 */
[----:B------:R3:W-:Y:S04]  /*1930*/  STL.64 [R3], RZ ;  /* 0x000000ff03007387 */ /* 0x0007e80000100a00 */
[----:B------:R3:W-:Y:S02]  /*1940*/  STL.64 [R4+0xb48], RZ ;  /* 0x000b48ff04007387 */ /* 0x0007e40000100a00 */
.L_x_20:
[----:B---34-:R-:W-:-:S05]  /*1950*/  @P0 VIADD R3, R5, UR5 ;  /* 0x0000000505030c36 */ /* 0x018fca0008000000 */
[----:B------:R-:W-:-:S05]  /*1960*/  @P0 LEA R3, R3, UR39, 0x3 ;  /* 0x0000002703030c11 */ /* 0x000fca000f8e18ff */
[----:B------:R3:W-:Y:S02]  /*1970*/  @P0 STL.64 [R3], RZ ;  /* 0x000000ff03000387 */ /* 0x0007e40000100a00 */
.L_x_18:
[----:B------:R-:W-:Y:S05]  /*1980*/  @P1 BRA `(.L_x_21) ;  /* 0xfffffffc00381947 */ /* 0x000fea000383ffff */
.L_x_0:
[----:B------:R-:W5:Y:S04]  /*1990*/  LDL.128 R32, [R1+0xb40] ;  /* 0x000b400001207983 */ /* 0x000f680000100c00 */
[----:B------:R-:W5:Y:S04]  /*19a0*/  LDL.128 R36, [R1+0xb50] ;  /* 0x000b500001247983 */ /* 0x000f680000100c00 */
[----:B------:R-:W5:Y:S04]  /*19b0*/  LDL.128 R40, [R1+0xb60] ;  /* 0x000b600001287983 */ /* 0x000f680000100c00 */
[----:B------:R-:W5:Y:S04]  /*19c0*/  LDL.128 R44, [R1+0xb70] ;  /* 0x000b7000012c7983 */ /* 0x000f680000100c00 */
[----:B01234-:R-:W2:Y:S04]  /*19d0*/  LDL.128 R4, [R1+0xb80] ;  /* 0x000b800001047983 */ /* 0x01fea80000100c00 */
[----:B------:R-:W3:Y:S04]  /*19e0*/  LDL.128 R8, [R1+0xb90] ;  /* 0x000b900001087983 */ /* 0x000ee80000100c00 */
[----:B------:R-:W4:Y:S04]  /*19f0*/  LDL.128 R12, [R1+0xba0] ;  /* 0x000ba000010c7983 */ /* 0x000f280000100c00 */
[----:B------:R-:W4:Y:S04]  /*1a00*/  LDL.128 R16, [R1+0xbb0] ;  /* 0x000bb00001107983 */ /* 0x000f280000100c00 */
[----:B------:R-:W4:Y:S04]  /*1a10*/  LDL.128 R20, [R1+0xbc0] ;  /* 0x000bc00001147983 */ /* 0x000f280000100c00 */
[----:B------:R-:W4:Y:S04]  /*1a20*/  LDL.128 R24, [R1+0xbd0] ;  /* 0x000bd00001187983 */ /* 0x000f280000100c00 */
[----:B------:R-:W4:Y:S04]  /*1a30*/  LDL.128 R28, [R1+0xbe0] ;  /* 0x000be000011c7983 */ /* 0x000f280000100c00 */
[----:B-----5:R0:W-:Y:S04]  /*1a40*/  STL.128 [R1], R32 ;  /* 0x0000002001007387 */ /* 0x0201e80000100c00 */
[----:B------:R1:W-:Y:S04]  /*1a50*/  STL.128 [R1+0x10], R36 ;  /* 0x0000102401007387 */ /* 0x0003e80000100c00 */
[----:B------:R5:W-:Y:S04]  /*1a60*/  STL.128 [R1+0x20], R40 ;  /* 0x0000202801007387 */ /* 0x000be80000100c00 */
[----:B------:R5:W-:Y:S04]  /*1a70*/  STL.128 [R1+0x30], R44 ;  /* 0x0000302c01007387 */ /* 0x000be80000100c00 */
[----:B--2---:R2:W-:Y:S04]  /*1a80*/  STL.128 [R1+0x40], R4 ;  /* 0x0000400401007387 */ /* 0x0045e80000100c00 */
[----:B---3--:R3:W-:Y:S04]  /*1a90*/  STL.128 [R1+0x50], R8 ;  /* 0x0000500801007387 */ /* 0x0087e80000100c00 */
[----:B----4-:R4:W-:Y:S04]  /*1aa0*/  STL.128 [R1+0x60], R12 ;  /* 0x0000600c01007387 */ /* 0x0109e80000100c00 */
[----:B------:R4:W-:Y:S04]  /*1ab0*/  STL.128 [R1+0x70], R16 ;  /* 0x0000701001007387 */ /* 0x0009e80000100c00 */
[----:B------:R4:W-:Y:S04]  /*1ac0*/  STL.128 [R1+0x80], R20 ;  /* 0x0000801401007387 */ /* 0x0009e80000100c00 */
[----:B------:R4:W-:Y:S04]  /*1ad0*/  STL.128 [R1+0x90], R24 ;  /* 0x0000901801007387 */ /* 0x0009e80000100c00 */
[----:B0-----:R-:W4:Y:S04]  /*1ae0*/  LDL.128 R32, [R1+0xbf0] ;  /* 0x000bf00001207983 */ /* 0x001f280000100c00 */
[----:B-1----:R-:W4:Y:S04]  /*1af0*/  LDL.128 R36, [R1+0xc00] ;  /* 0x000c000001247983 */ /* 0x002f280000100c00 */
[----:B-----5:R-:W5:Y:S04]  /*1b00*/  LDL.128 R40, [R1+0xc10] ;  /* 0x000c100001287983 */ /* 0x020f680000100c00 */
[----:B------:R-:W5:Y:S04]  /*1b10*/  LDL.128 R44, [R1+0xc20] ;  /* 0x000c2000012c7983 */ /* 0x000f680000100c00 */
[----:B--2---:R-:W2:Y:S04]  /*1b20*/  LDL.128 R4, [R1+0xc30] ;  /* 0x000c300001047983 */ /* 0x004ea80000100c00 */
[----:B---3--:R-:W3:Y:S04]  /*1b30*/  LDL.128 R8, [R1+0xc40] ;  /* 0x000c400001087983 */ /* 0x008ee80000100c00 */
[----:B----4-:R-:W4:Y:S04]  /*1b40*/  LDL.128 R12, [R1+0xc50] ;  /* 0x000c5000010c7983 */ /* 0x010f280000100c00 */
[----:B------:R-:W4:Y:S04]  /*1b50*/  LDL.128 R16, [R1+0xc60] ;  /* 0x000c600001107983 */ /* 0x000f280000100c00 */
[----:B------:R-:W4:Y:S04]  /*1b60*/  LDL.128 R20, [R1+0xc70] ;  /* 0x000c700001147983 */ /* 0x000f280000100c00 */
[----:B------:R-:W4:Y:S04]  /*1b70*/  LDL.128 R24, [R1+0xc80] ;  /* 0x000c800001187983 */ /* 0x000f280000100c00 */
[----:B------:R0:W-:Y:S04]  /*1b80*/  STL.128 [R1+0xa0], R28 ;  /* 0x0000a01c01007387 */ /* 0x0001e80000100c00 */
[----:B0-----:R-:W4:Y:S04]  /*1b90*/  LDL.128 R28, [R1+0xc90] ;  /* 0x000c9000011c7983 */ /* 0x001f280000100c00 */
[----:B------:R0:W-:Y:S04]  /*1ba0*/  STL.128 [R1+0xb0], R32 ;  /* 0x0000b02001007387 */ /* 0x0001e80000100c00 */
[----:B------:R1:W-:Y:S04]  /*1bb0*/  STL.128 [R1+0xc0], R36 ;  /* 0x0000c02401007387 */ /* 0x0003e80000100c00 */
[----:B-----5:R5:W-:Y:S04]  /*1bc0*/  STL.128 [R1+0xd0], R40 ;  /* 0x0000d02801007387 */ /* 0x020be80000100c00 */
[----:B------:R-:W-:Y:S04]  /*1bd0*/  STL.128 [R1+0xe0], R44 ;  /* 0x0000e02c01007387 */ /* 0x000fe80000100c00 */
        /* <DEDUP_REMOVED lines=9> */
[----:B--2---:R-:W2:Y:S04]  /*1c70*/  LDL.128 R4, [R1+0xcd0] ;  /* 0x000cd00001047983 */ /* 0x004ea80000100c00 */
[----:B---3--:R-:W3:Y:S04]  /*1c80*/  LDL.128 R8, [R1+0xce0] ;  /* 0x000ce00001087983 */ /* 0x008ee80000100c00 */
[----:B----4-:R-:W4:Y:S04]  /*1c90*/  LDL.128 R12, [R1+0xcf0] ;  /* 0x000cf000010c7983 */ /* 0x010f280000100c00 */
[----:B------:R-:W4:Y:S04]  /*1ca0*/  LDL.128 R44, [R1+0xd00] ;  /* 0x000d0000012c7983 */ /* 0x000f280000100c00 */
[----:B------:R-:W4:Y:S04]  /*1cb0*/  LDL.128 R16, [R1+0xd10] ;  /* 0x000d100001107983 */ /* 0x000f280000100c00 */
[----:B------:R-:W4:Y:S04]  /*1cc0*/  LDL.128 R20, [R1+0xd20] ;  /* 0x000d200001147983 */ /* 0x000f280000100c00 */
[----:B------:R-:W4:Y:S01]  /*1cd0*/  LDL.128 R24, [R1+0xd30] ;  /* 0x000d300001187983 */ /* 0x000f220000100c00 */
[----:B------:R-:W-:-:S03]  /*1ce0*/  ISETP.GE.AND P0, PT, R0, 0x1, PT ;  /* 0x000000010000780c */ /* 0x000fc60003f06270 */
[----:B------:R0:W-:Y:S02]  /*1cf0*/  STL.128 [R1+0x150], R28 ;  /* 0x0001501c01007387 */ /* 0x0001e40000100c00 */
[----:B0-----:R-:W-:Y:S02]  /*1d00*/  HFMA2 R29, -RZ, RZ, 1.984375, 0 ;  /* 0x3ff00000ff1d7431 */ /* 0x001fe400000001ff */
[----:B------:R-:W-:Y:S01]  /*1d10*/  IMAD.MOV.U32 R28, RZ, RZ, 0x0 ;  /* 0x00000000ff1c7424 */ /* 0x000fe200078e00ff */
[----:B------:R0:W-:Y:S04]  /*1d20*/  STL.128 [R1+0x160], R32 ;  /* 0x0001602001007387 */ /* 0x0001e80000100c00 */
[----:B------:R0:W-:Y:S04]  /*1d30*/  STL.128 [R1+0x170], R36 ;  /* 0x0001702401007387 */ /* 0x0001e80000100c00 */
[----:B-----5:R0:W-:Y:S04]  /*1d40*/  STL.128 [R1+0x180], R40 ;  /* 0x0001802801007387 */ /* 0x0201e80000100c00 */
[----:B--2---:R0:W-:Y:S04]  /*1d50*/  STL.128 [R1+0x190], R4 ;  /* 0x0001900401007387 */ /* 0x0041e80000100c00 */
[----:B---3--:R0:W-:Y:S04]  /*1d60*/  STL.128 [R1+0x1a0], R8 ;  /* 0x0001a00801007387 */ /* 0x0081e80000100c00 */
[----:B----4-:R0:W-:Y:S04]  /*1d70*/  STL.128 [R1+0x1b0], R12 ;  /* 0x0001b00c01007387 */ /* 0x0101e80000100c00 */
[----:B------:R0:W-:Y:S04]  /*1d80*/  STL.128 [R1+0x1c0], R44 ;  /* 0x0001c02c01007387 */ /* 0x0001e80000100c00 */
[----:B------:R0:W-:Y:S04]  /*1d90*/  STL.128 [R1+0x1d0], R16 ;  /* 0x0001d01001007387 */ /* 0x0001e80000100c00 */
[----:B------:R0:W-:Y:S04]  /*1da0*/  STL.128 [R1+0x1e0], R20 ;  /* 0x0001e01401007387 */ /* 0x0001e80000100c00 */
[----:B------:R0:W-:Y:S01]  /*1db0*/  STL.128 [R1+0x1f0], R24 ;  /* 0x0001f01801007387 */ /* 0x0001e20000100c00 */
[----:B------:R-:W-:Y:S05]  /*1dc0*/  @!P0 BRA `(.L_x_22) ;  /* 0x0000001800ac8947 */ /* 0x000fea0003800000 */
[C---:B------:R-:W-:Y:S01]  /*1dd0*/  R2UR UR40, R0.reuse ;  /* 0x00000000002872ca */ /* 0x040fe200000e0000 */
[----:B------:R-:W-:Y:S01]  /*1de0*/  BSSY.RECONVERGENT B7, `(.L_x_23) ;  /* 0x00000f6000077945 */ /* 0x000fe20003800200 */
[C---:B0-----:R-:W-:Y:S01]  /*1df0*/  LOP3.LUT R24, R0.reuse, 0x7ffffff0, RZ, 0xc0, !PT ;  /* 0x7ffffff000187812 */ /* 0x041fe200078ec0ff */
[C---:B------:R-:W-:Y:S01]  /*1e00*/  IMAD.SHL.U32 R26, R0.reuse, 0x8, RZ ;  /* 0x00000008001a7824 */ /* 0x040fe200078e00ff */
[C---:B------:R-:W-:Y:S01]  /*1e10*/  LOP3.LUT R22, R0.reuse, 0x3, RZ, 0xc0, !PT ;  /* 0x0000000300167812 */ /* 0x040fe200078ec0ff */
[----:B------:R-:W-:Y:S01]  /*1e20*/  VIADD R23, R0, 0xffffffff ;  /* 0xffffffff00177836 */ /* 0x000fe20000000000 */
[----:B------:R-:W-:Y:S01]  /*1e30*/  IADD3 R16, PT, PT, -R24, RZ, RZ ;  /* 0x000000ff18107210 */ /* 0x000fe20007ffe1ff */
[----:B------:R-:W-:Y:S01]  /*1e40*/  IMAD.MOV.U32 R19, RZ, RZ, RZ ;  /* 0x000000ffff137224 */ /* 0x000fe200078e00ff */
[----:B------:R-:W-:-:S05]  /*1e50*/  UIADD3 UR43, UPT, UPT, UR38, 0x40, URZ ;  /* 0x00000040262b7890 */ /* 0x000fca000fffe0ff */
[----:B------:R-:W-:Y:S02]  /*1e60*/  ULOP3.LUT UR41, UR40, 0xf, URZ, 0xc0, !UPT ;  /* 0x0000000f28297892 */ /* 0x000fe4000f8ec0ff */
[----:B------:R-:W-:Y:S02]  /*1e70*/  ULOP3.LUT UR40, UR40, 0x7, URZ, 0xc0, !UPT ;  /* 0x0000000728287892 */ /* 0x000fe4000f8ec0ff */
[----:B------:R-:W-:Y:S02]  /*1e80*/  UIADD3 UR42, UPT, UPT, UR41, -0x1, URZ ;  /* 0xffffffff292a7890 */ /* 0x000fe4000fffe0ff */
[----:B------:R-:W-:-:S12]  /*1e90*/  UIADD3 UR44, UPT, UPT, UR40, -0x1, URZ ;  /* 0xffffffff282c7890 */ /* 0x000fd8000fffe0ff */
.L_x_37:
[----:B0-----:R-:W0:Y:S02]  /*1ea0*/  LDCU UR4, c[0x0][0x398] ;  /* 0x00007300ff0477ac */ /* 0x001e240008000800 */
[----:B0-----:R-:W-:-:S04]  /*1eb0*/  IMAD R18, R19, UR4, RZ ;  /* 0x0000000413127c24 */ /* 0x001fc8000f8e02ff */
[----:B------:R-:W-:-:S04]  /*1ec0*/  IMAD.IADD R0, R18, 0x1, R19 ;  /* 0x0000000112007824 */ /* 0x000fc800078e0213 */
[----:B------:R-:W-:-:S05]  /*1ed0*/  IMAD R17, R0, 0x8, R1 ;  /* 0x0000000800117824 */ /* 0x000fca00078e0201 */
[----:B--2---:R-:W2:Y:S01]  /*1ee0*/  LDL.64 R4, [R17] ;  /* 0x0000000011047983 */ /* 0x004ea20000100a00 */
[----:B------:R-:W-:Y:S01]  /*1ef0*/  BSSY.RECONVERGENT B6, `(.L_x_24) ;  /* 0x000000b000067945 */ /* 0x000fe20003800200 */
[----:B--2---:R-:W-:-:S14]  /*1f00*/  DSETP.NEU.AND P0, PT, R4, RZ, PT ;  /* 0x000000ff0400722a */ /* 0x004fdc0003f0d000 */
[----:B-1-34-:R-:W-:Y:S05]  /*1f10*/  @P0 BRA `(.L_x_25) ;  /* 0x0000000000200947 */ /* 0x01afea0003800000 */
[----:B------:R-:W-:Y:S01]  /*1f20*/  MOV R0, 0x0 ;  /* 0x0000000000007802 */ /* 0x000fe20000000f00 */
[----:B------:R-:W0:Y:S01]  /*1f30*/  LDCU.64 UR4, c[0x4][0x8] ;  /* 0x01000100ff0477ac */ /* 0x000e220008000a00 */
[----:B------:R-:W-:Y:S02]  /*1f40*/  CS2R R6, SRZ ;  /* 0x0000000000067805 */ /* 0x000fe4000001ff00 */
[----:B------:R1:W2:Y:S01]  /*1f50*/  LDC.64 R8, c[0x4][R0] ;  /* 0x0100000000087b82 */ /* 0x0002a20000000a00 */
[----:B0-----:R-:W-:Y:S01]  /*1f60*/  IMAD.U32 R4, RZ, RZ, UR4 ;  /* 0x00000004ff047e24 */ /* 0x001fe2000f8e00ff */
[----:B-1----:R-:W-:-:S07]  /*1f70*/  MOV R5, UR5 ;  /* 0x0000000500057c02 */ /* 0x002fce0008000f00 */
[----:B------:R-:W-:-:S07]  /*1f80*/  LEPC R20, `(.L_x_25) ;  /* 0x000000001014794e */ /* 0x000fce0000000000 */
[----:B--2---:R-:W-:Y:S05]  /*1f90*/  CALL.ABS.NOINC R8 ;  /* 0x0000000008007343 */ /* 0x004fea0003c00000 */
.L_x_25:
[----:B------:R-:W-:Y:S05]  /*1fa0*/  BSYNC.RECONVERGENT B6 ;  /* 0x0000000000067941 */ /* 0x000fea0003800200 */
.L_x_24:
[----:B------:R-:W0:Y:S01]  /*1fb0*/  LDCU UR4, c[0x0][0x398] ;  /* 0x00007300ff0477ac */ /* 0x000e220008000800 */
[----:B------:R-:W-:Y:S01]  /*1fc0*/  VIADD R27, R19, 0x1 ;  /* 0x00000001131b7836 */ /* 0x000fe20000000000 */
[----:B------:R-:W-:Y:S01]  /*1fd0*/  BSSY.RECONVERGENT B0, `(.L_x_26) ;  /* 0x00000d3000007945 */ /* 0x000fe20003800200 */
[----:B0-----:R-:W-:-:S05]  /*1fe0*/  IMAD.U32 R0, RZ, RZ, UR4 ;  /* 0x00000004ff007e24 */ /* 0x001fca000f8e00ff */
[----:B------:R-:W-:-:S13]  /*1ff0*/  ISETP.GE.AND P0, PT, R27, R0, PT ;  /* 0x000000001b00720c */ /* 0x000fda0003f06270 */
[----:B------:R-:W-:Y:S05]  /*2000*/  @P0 BRA `(.L_x_27) ;  /* 0x0000000c003c0947 */ /* 0x000fea0003800000 */
[----:B------:R-:W-:Y:S02]  /*2010*/  IMAD R25, R26, R19, UR43 ;  /* 0x0000002b1a197e24 */ /* 0x000fe4000f8e0213 */
[----:B------:R-:W-:-:S07]  /*2020*/  IMAD.MOV.U32 R3, RZ, RZ, R27 ;  /* 0x000000ffff037224 */ /* 0x000fce00078e001b */
.L_x_36:
[----:B--234-:R-:W2:Y:S01]  /*2030*/  LDL.64 R6, [R17] ;  /* 0x0000000011067983 */ /* 0x01cea20000100a00 */
[----:B0-----:R-:W0:Y:S02]  /*2040*/  LDCU UR4, c[0x0][0x398] ;  /* 0x00007300ff0477ac */ /* 0x001e240008000800 */
[----:B0-----:R-:W-:-:S05]  /*2050*/  IMAD R30, R3, UR4, RZ ;  /* 0x00000004031e7c24 */ /* 0x001fca000f8e02ff */
[----:B------:R-:W-:-:S05]  /*2060*/  IADD3 R0, PT, PT, R30, R19, RZ ;  /* 0x000000131e007210 */ /* 0x000fca0007ffe0ff */
[----:B------:R-:W-:-:S05]  /*2070*/  IMAD R0, R0, 0x8, R1 ;  /* 0x0000000800007824 */ /* 0x000fca00078e0201 */
[----:B-1----:R-:W3:Y:S01]  /*2080*/  LDL.64 R8, [R0] ;  /* 0x0000000000087983 */ /* 0x002ee20000100a00 */
[----:B------:R-:W-:Y:S01]  /*2090*/  IMAD.MOV.U32 R4, RZ, RZ, 0x1 ;  /* 0x00000001ff047424 */ /* 0x000fe200078e00ff */
[----:B------:R-:W-:Y:S01]  /*20a0*/  BSSY.RECONVERGENT B1, `(.L_x_28) ;  /* 0x0000011000017945 */ /* 0x000fe20003800200 */
[----:B------:R-:W-:Y:S01]  /*20b0*/  ISETP.GE.U32.AND P1, PT, R23, 0xf, PT ;  /* 0x0000000f1700780c */ /* 0x000fe20003f26070 */
[----:B--2---:R-:W0:Y:S03]  /*20c0*/  MUFU.RCP64H R5, R7 ;  /* 0x0000000700057308 */ /* 0x004e260000001800 */
[----:B0-----:R-:W-:-:S08]  /*20d0*/  DFMA R10, -R6, R4, 1 ;  /* 0x3ff00000060a742b */ /* 0x001fd00000000104 */
[----:B------:R-:W-:-:S08]  /*20e0*/  DFMA R10, R10, R10, R10 ;  /* 0x0000000a0a0a722b */ /* 0x000fd0000000000a */
[----:B------:R-:W-:Y:S01]  /*20f0*/  DFMA R10, R4, R10, R4 ;  /* 0x0000000a040a722b */ /* 0x000fe20000000004 */
[----:B---3--:R-:W-:-:S07]  /*2100*/  FSETP.GEU.AND P2, PT, |R9|, 6.5827683646048100446e-37, PT ;  /* 0x036000000900780b */ /* 0x008fce0003f4e200 */
[----:B------:R-:W-:-:S08]  /*2110*/  DFMA R12, -R6, R10, 1 ;  /* 0x3ff00000060c742b */ /* 0x000fd0000000010a */
[----:B------:R-:W-:-:S08]  /*2120*/  DFMA R12, R10, R12, R10 ;  /* 0x0000000c0a0c722b */ /* 0x000fd0000000000a */
[----:B------:R-:W-:-:S08]  /*2130*/  DMUL R4, R8, R12 ;  /* 0x0000000c08047228 */ /* 0x000fd00000000000 */
[----:B------:R-:W-:-:S08]  /*2140*/  DFMA R10, -R6, R4, R8 ;  /* 0x00000004060a722b */ /* 0x000fd00000000108 */
[----:B------:R-:W-:-:S10]  /*2150*/  DFMA R4, R12, R10, R4 ;  /* 0x0000000a0c04722b */ /* 0x000fd40000000004 */
[----:B------:R-:W-:-:S05]  /*2160*/  FFMA R0, RZ, R7, R5 ;  /* 0x00000007ff007223 */ /* 0x000fca0000000005 */
[----:B------:R-:W-:-:S13]  /*2170*/  FSETP.GT.AND P0, PT, |R0|, 1.469367938527859385e-39, PT ;  /* 0x001000000000780b */ /* 0x000fda0003f04200 */
[----:B------:R-:W-:Y:S05]  /*2180*/  @P0 BRA P2, `(.L_x_29) ;  /* 0x0000000000080947 */ /* 0x000fea0001000000 */
[----:B------:R-:W-:-:S07]  /*2190*/  MOV R28, 0x21b0 ;  /* 0x000021b0001c7802 */ /* 0x000fce0000000f00 */
[----:B------:R-:W-:Y:S05]  /*21a0*/  CALL.REL.NOINC `($__internal_0_$__cuda_sm20_div_rn_f64_full) ;  /* 0x0000002400207944 */ /* 0x000fea0003c00000 */
.L_x_29:
[----:B------:R-:W-:Y:S05]  /*21b0*/  BSYNC.RECONVERGENT B1 ;  /* 0x0000000000017941 */ /* 0x000fea0003800200 */
.L_x_28:
[----:B------:R-:W-:Y:S01]  /*21c0*/  IMAD.MOV.U32 R7, RZ, RZ, RZ ;  /* 0x000000ffff077224 */ /* 0x000fe200078e00ff */
[----:B------:R-:W-:Y:S06]  /*21d0*/  @!P1 BRA `(.L_x_30) ;  /* 0x00000004002c9947 */ /* 0x000fec0003800000 */
[----:B------:R-:W-:Y:S01]  /*21e0*/  BSSY.RECONVERGENT B1, `(.L_x_31) ;  /* 0x0000049000017945 */ /* 0x000fe20003800200 */
[----:B------:R-:W-:Y:S01]  /*21f0*/  IMAD R21, R26, R3, UR43 ;  /* 0x0000002b1a157e24 */ /* 0x000fe2000f8e0203 */
[----:B------:R-:W-:Y:S01]  /*2200*/  MOV R0, R25 ;  /* 0x0000001900007202 */ /* 0x000fe20000000f00 */
[----:B------:R-:W-:-:S07]  /*2210*/  IMAD.MOV.U32 R20, RZ, RZ, R16 ;  /* 0x000000ffff147224 */ /* 0x000fce00078e0010 */
.L_x_32:
[----:B------:R-:W2:Y:S04]  /*2220*/  LDL.64 R6, [R21+-0x40] ;  /* 0xffffc00015067983 */ /* 0x000ea80000100a00 */
[----:B------:R-:W2:Y:S02]  /*2230*/  LDL.64 R8, [R0+-0x40] ;  /* 0xffffc00000087983 */ /* 0x000ea40000100a00 */
[-C--:B--2---:R-:W-:Y:S02]  /*2240*/  DFMA R8, R8, -R4.reuse, R6 ;  /* 0x800000040808722b */ /* 0x084fe40000000006 */
[----:B------:R-:W2:Y:S05]  /*2250*/  LDL.64 R6, [R21+-0x38] ;  /* 0xffffc80015067983 */ /* 0x000eaa0000100a00 */
[----:B------:R0:W-:Y:S04]  /*2260*/  STL.64 [R21+-0x40], R8 ;  /* 0xffffc00815007387 */ /* 0x0001e80000100a00 */
[----:B------:R-:W2:Y:S02]  /*2270*/  LDL.64 R10, [R0+-0x38] ;  /* 0xffffc800000a7983 */ /* 0x000ea40000100a00 */
[----:B--2---:R-:W-:-:S02]  /*2280*/  DFMA R10, R10, -R4, R6 ;  /* 0x800000040a0a722b */ /* 0x004fc40000000006 */
        /* <DEDUP_REMOVED lines=10> */
[----:B0-----:R-:W2:Y:S02]  /*2330*/  LDL.64 R8, [R0+-0x20] ;  /* 0xffffe00000087983 */ /* 0x001ea40000100a00 */
[----:B--2---:R-:W-:-:S02]  /*2340*/  DFMA R8, R8, -R4, R6 ;  /* 0x800000040808722b */ /* 0x004fc40000000006 */
[----:B------:R-:W2:Y:S05]  /*2350*/  LDL.64 R6, [R21+-0x18] ;  /* 0xffffe80015067983 */ /* 0x000eaa0000100a00 */
[----:B------:R0:W-:Y:S04]  /*2360*/  STL.64 [R21+-0x20], R8 ;  /* 0xffffe00815007387 */ /* 0x0001e80000100a00 */
[----:B-1----:R-:W2:Y:S02]  /*2370*/  LDL.64 R10, [R0+-0x18] ;  /* 0xffffe800000a7983 */ /* 0x002ea40000100a00 */
[----:B--2---:R-:W-:-:S02]  /*2380*/  DFMA R10, R10, -R4, R6 ;  /* 0x800000040a0a722b */ /* 0x004fc40000000006 */
[----:B------:R-:W2:Y:S05]  /*2390*/  LDL.64 R6, [R21+-0x10] ;  /* 0xfffff00015067983 */ /* 0x000eaa0000100a00 */
[----:B------:R1:W-:Y:S04]  /*23a0*/  STL.64 [R21+-0x18], R10 ;  /* 0xffffe80a15007387 */ /* 0x0003e80000100a00 */
[----:B---3--:R-:W2:Y:S02]  /*23b0*/  LDL.64 R12, [R0+-0x10] ;  /* 0xfffff000000c7983 */ /* 0x008ea40000100a00 */
[----:B--2---:R-:W-:-:S02]  /*23c0*/  DFMA R12, R12, -R4, R6 ;  /* 0x800000040c0c722b */ /* 0x004fc40000000006 */
[----:B------:R-:W2:Y:S05]  /*23d0*/  LDL.64 R6, [R21+-0x8] ;  /* 0xfffff80015067983 */ /* 0x000eaa0000100a00 */
[----:B------:R3:W-:Y:S04]  /*23e0*/  STL.64 [R21+-0x10], R12 ;  /* 0xfffff00c15007387 */ /* 0x0007e80000100a00 */
[----:B----4-:R-:W2:Y:S02]  /*23f0*/  LDL.64 R14, [R0+-0x8] ;  /* 0xfffff800000e7983 */ /* 0x010ea40000100a00 */
[----:B--2---:R-:W-:-:S02]  /*2400*/  DFMA R14, R14, -R4, R6 ;  /* 0x800000040e0e722b */ /* 0x004fc40000000006 */
[----:B------:R-:W2:Y:S05]  /*2410*/  LDL.64 R6, [R21] ;  /* 0x0000000015067983 */ /* 0x000eaa0000100a00 */
[----:B------:R4:W-:Y:S04]  /*2420*/  STL.64 [R21+-0x8], R14 ;  /* 0xfffff80e15007387 */ /* 0x0009e80000100a00 */
[----:B0-----:R-:W2:Y:S02]  /*2430*/  LDL.64 R8, [R0] ;  /* 0x0000000000087983 */ /* 0x001ea40000100a00 */
[----:B--2---:R-:W-:-:S02]  /*2440*/  DFMA R8, R8, -R4, R6 ;  /* 0x800000040808722b */ /* 0x004fc40000000006 */
[----:B------:R-:W2:Y:S05]  /*2450*/  LDL.64 R6, [R21+0x8] ;  /* 0x0000080015067983 */ /* 0x000eaa0000100a00 */
[----:B------:R0:W-:Y:S04]  /*2460*/  STL.64 [R21], R8 ;  /* 0x0000000815007387 */ /* 0x0001e80000100a00 */
[----:B-1----:R-:W2:Y:S02]  /*2470*/  LDL.64 R10, [R0+0x8] ;  /* 0x00000800000a7983 */ /* 0x002ea40000100a00 */
[----:B--2---:R-:W-:-:S02]  /*2480*/  DFMA R10, R10, -R4, R6 ;  /* 0x800000040a0a722b */ /* 0x004fc40000000006 */
[----:B------:R-:W2:Y:S05]  /*2490*/  LDL.64 R6, [R21+0x10] ;  /* 0x0000100015067983 */ /* 0x000eaa0000100a00 */
[----:B------:R1:W-:Y:S04]  /*24a0*/  STL.64 [R21+0x8], R10 ;  /* 0x0000080a15007387 */ /* 0x0003e80000100a00 */
[----:B---3--:R-:W2:Y:S02]  /*24b0*/  LDL.64 R12, [R0+0x10] ;  /* 0x00001000000c7983 */ /* 0x008ea40000100a00 */
[----:B--2---:R-:W-:-:S02]  /*24c0*/  DFMA R12, R12, -R4, R6 ;  /* 0x800000040c0c722b */ /* 0x004fc40000000006 */
[----:B------:R-:W2:Y:S05]  /*24d0*/  LDL.64 R6, [R21+0x18] ;  /* 0x0000180015067983 */ /* 0x000eaa0000100a00 */
[----:B------:R3:W-:Y:S04]  /*24e0*/  STL.64 [R21+0x10], R12 ;  /* 0x0000100c15007387 */ /* 0x0007e80000100a00 */
[----:B----4-:R-:W2:Y:S02]  /*24f0*/  LDL.64 R14, [R0+0x18] ;  /* 0x00001800000e7983 */ /* 0x010ea40000100a00 */
[----:B--2---:R-:W-:-:S02]  /*2500*/  DFMA R14, R14, -R4, R6 ;  /* 0x800000040e0e722b */ /* 0x004fc40000000006 */
[----:B------:R-:W2:Y:S05]  /*2510*/  LDL.64 R6, [R21+0x20] ;  /* 0x0000200015067983 */ /* 0x000eaa0000100a00 */
[----:B------:R4:W-:Y:S04]  /*2520*/  STL.64 [R21+0x18], R14 ;  /* 0x0000180e15007387 */ /* 0x0009e80000100a00 */
[----:B0-----:R-:W2:Y:S02]  /*2530*/  LDL.64 R8, [R0+0x20] ;  /* 0x0000200000087983 */ /* 0x001ea40000100a00 */
[----:B--2---:R-:W-:-:S02]  /*2540*/  DFMA R8, R8, -R4, R6 ;  /* 0x800000040808722b */ /* 0x004fc40000000006 */
[----:B------:R-:W2:Y:S05]  /*2550*/  LDL.64 R6, [R21+0x28] ;  /* 0x0000280015067983 */ /* 0x000eaa0000100a00 */
[----:B------:R-:W-:Y:S04]  /*2560*/  STL.64 [R21+0x20], R8 ;  /* 0x0000200815007387 */ /* 0x000fe80000100a00 */
[----:B-1----:R-:W2:Y:S02]  /*2570*/  LDL.64 R10, [R0+0x28] ;  /* 0x00002800000a7983 */ /* 0x002ea40000100a00 */
[----:B--2---:R-:W-:-:S02]  /*2580*/  DFMA R10, R10, -R4, R6 ;  /* 0x800000040a0a722b */ /* 0x004fc40000000006 */
[----:B------:R-:W2:Y:S05]  /*2590*/  LDL.64 R6, [R21+0x30] ;  /* 0x0000300015067983 */ /* 0x000eaa0000100a00 */
[----:B------:R-:W-:Y:S04]  /*25a0*/  STL.64 [R21+0x28], R10 ;  /* 0x0000280a15007387 */ /* 0x000fe80000100a00 */
[----:B---3--:R-:W2:Y:S01]  /*25b0*/  LDL.64 R12, [R0+0x30] ;  /* 0x00003000000c7983 */ /* 0x008ea20000100a00 */
[----:B------:R-:W-:Y:S01]  /*25c0*/  VIADD R20, R20, 0x10 ;  /* 0x0000001014147836 */ /* 0x000fe20000000000 */
[----:B--2---:R-:W-:-:S02]  /*25d0*/  DFMA R12, R12, -R4, R6 ;  /* 0x800000040c0c722b */ /* 0x004fc40000000006 */
[----:B------:R-:W2:Y:S05]  /*25e0*/  LDL.64 R6, [R21+0x38] ;  /* 0x0000380015067983 */ /* 0x000eaa0000100a00 */
[----:B------:R-:W-:Y:S04]  /*25f0*/  STL.64 [R21+0x30], R12 ;  /* 0x0000300c15007387 */ /* 0x000fe80000100a00 */
[----:B----4-:R0:W2:Y:S01]  /*2600*/  LDL.64 R14, [R0+0x38] ;  /* 0x00003800000e7983 */ /* 0x0100a20000100a00 */
[----:B------:R-:W-:Y:S01]  /*2610*/  ISETP.NE.AND P0, PT, R20, RZ, PT ;  /* 0x000000ff1400720c */ /* 0x000fe20003f05270 */
[----:B0-----:R-:W-:Y:S01]  /*2620*/  VIADD R0, R0, 0x80 ;  /* 0x0000008000007836 */ /* 0x001fe20000000000 */
[----:B--2---:R-:W-:-:S07]  /*2630*/  DFMA R6, R14, -R4, R6 ;  /* 0x800000040e06722b */ /* 0x004fce0000000006 */
[----:B------:R0:W-:Y:S02]  /*2640*/  STL.64 [R21+0x38], R6 ;  /* 0x0000380615007387 */ /* 0x0001e40000100a00 */
[----:B0-----:R-:W-:Y:S02]  /*2650*/  IADD3 R21, PT, PT, R21, 0x80, RZ ;  /* 0x0000008015157810 */ /* 0x001fe40007ffe0ff */
[----:B------:R-:W-:Y:S05]  /*2660*/  @P0 BRA `(.L_x_32) ;  /* 0xfffffff800ec0947 */ /* 0x000fea000383ffff */
[----:B------:R-:W-:Y:S05]  /*2670*/  BSYNC.RECONVERGENT B1 ;  /* 0x0000000000017941 */ /* 0x000fea0003800200 */
.L_x_31:
[----:B------:R-:W-:-:S07]  /*2680*/  IMAD.MOV.U32 R7, RZ, RZ, R24 ;  /* 0x000000ffff077224 */ /* 0x000fce00078e0018 */
.L_x_30:
[----:B------:R-:W-:-:S09]  /*2690*/  UISETP.NE.AND UP0, UPT, UR41, URZ, UPT ;  /* 0x000000ff2900728c */ /* 0x000fd2000bf05270 */
[----:B------:R-:W-:Y:S05]  /*26a0*/  BRA.U !UP0, `(.L_x_33) ;  /* 0x0000000508807547 */ /* 0x000fea000b800000 */
[----:B------:R-:W-:Y:S02]  /*26b0*/  UISETP.GE.U32.AND UP0, UPT, UR42, 0x7, UPT ;  /* 0x000000072a00788c */ /* 0x000fe4000bf06070 */
[----:B------:R-:W-:-:S07]  /*26c0*/  UISETP.NE.AND UP1, UPT, UR40, URZ, UPT ;  /* 0x000000ff2800728c */ /* 0x000fce000bf25270 */
[----:B------:R-:W-:Y:S05]  /*26d0*/  BRA.U !UP0, `(.L_x_34) ;  /* 0x0000000108a47547 */ /* 0x000fea000b800000 */
[----:B------:R-:W-:Y:S02]  /*26e0*/  IMAD.IADD R6, R18, 0x1, R7 ;  /* 0x0000000112067824 */ /* 0x000fe400078e0207 */
[----:B------:R-:W-:-:S03]  /*26f0*/  IMAD.IADD R0, R7, 0x1, R30 ;  /* 0x0000000107007824 */ /* 0x000fc600078e021e */
[----:B------:R-:W-:Y:S01]  /*2700*/  LEA R14, R6, R1, 0x3 ;  /* 0x00000001060e7211 */ /* 0x000fe200078e18ff */
[----:B------:R-:W-:-:S04]  /*2710*/  IMAD R31, R0, 0x8, R1 ;  /* 0x00000008001f7824 */ /* 0x000fc800078e0201 */
[----:B------:R-:W2:Y:S04]  /*2720*/  LDL.64 R10, [R14] ;  /* 0x000000000e0a7983 */ /* 0x000ea80000100a00 */
[----:B------:R-:W2:Y:S01]  /*2730*/  LDL.64 R8, [R31] ;  /* 0x000000001f087983 */ /* 0x000ea20000100a00 */
[----:B------:R-:W-:Y:S02]  /*2740*/  IMAD.IADD R6, R7, 0x1, R30 ;  /* 0x0000000107067824 */ /* 0x000fe400078e021e */
[----:B------:R-:W-:-:S03]  /*2750*/  IMAD.IADD R0, R18, 0x1, R7 ;  /* 0x0000000112007824 */ /* 0x000fc600078e0207 */
[----:B------:R-:W-:Y:S01]  /*2760*/  LEA R21, R6, R1, 0x3 ;  /* 0x0000000106157211 */ /* 0x000fe200078e18ff */
[----:B------:R-:W-:Y:S01]  /*2770*/  IMAD.U32 R0, R0, 0x8, R1 ;  /* 0x0000000800007824 */ /* 0x000fe200078e0001 */
[----:B--2---:R-:W-:-:S07]  /*2780*/  DFMA R10, R10, -R4, R8 ;  /* 0x800000040a0a722b */ /* 0x004fce0000000008 */
[----:B------:R0:W-:Y:S04]  /*2790*/  STL.64 [R31], R10 ;  /* 0x0000000a1f007387 */ /* 0x0001e80000100a00 */
[----:B------:R-:W2:Y:S04]  /*27a0*/  LDL.64 R8, [R21+0x8] ;  /* 0x0000080015087983 */ /* 0x000ea80000100a00 */
[----:B------:R-:W2:Y:S02]  /*27b0*/  LDL.64 R12, [R0+0x8] ;  /* 0x00000800000c7983 */ /* 0x000ea40000100a00 */
[----:B--2---:R-:W-:-:S02]  /*27c0*/  DFMA R12, R12, -R4, R8 ;  /* 0x800000040c0c722b */ /* 0x004fc40000000008 */
[----:B------:R-:W2:Y:S05]  /*27d0*/  LDL.64 R8, [R21+0x10] ;  /* 0x0000100015087983 */ /* 0x000eaa0000100a00 */
[----:B------:R1:W-:Y:S04]  /*27e0*/  STL.64 [R21+0x8], R12 ;  /* 0x0000080c15007387 */ /* 0x0003e80000100a00 */
        /* <DEDUP_REMOVED lines=8> */
[----:B0-----:R-:W2:Y:S02]  /*2870*/  LDL.64 R10, [R0+0x20] ;  /* 0x00002000000a7983 */ /* 0x001ea40000100a00 */
[----:B--2---:R-:W-:-:S02]  /*2880*/  DFMA R10, R10, -R4, R8 ;  /* 0x800000040a0a722b */ /* 0x004fc40000000008 */
[----:B------:R-:W2:Y:S05]  /*2890*/  LDL.64 R8, [R21+0x28] ;  /* 0x0000280015087983 */ /* 0x000eaa0000100a00 */
[----:B------:R0:W-:Y:S04]  /*28a0*/  STL.64 [R21+0x20], R10 ;  /* 0x0000200a15007387 */ /* 0x0001e80000100a00 */
        /* <DEDUP_REMOVED lines=8> */
[----:B----4-:R-:W2:Y:S01]  /*2930*/  LDL.64 R28, [R0+0x38] ;  /* 0x00003800001c7983 */ /* 0x010ea20000100a00 */
[----:B------:R-:W-:Y:S01]  /*2940*/  VIADD R7, R7, 0x8 ;  /* 0x0000000807077836 */ /* 0x000fe20000000000 */
[----:B--2---:R-:W-:-:S07]  /*2950*/  DFMA R14, R28, -R4, R14 ;  /* 0x800000041c0e722b */ /* 0x004fce000000000e */
[----:B------:R0:W-:Y:S04]  /*2960*/  STL.64 [R21+0x38], R14 ;  /* 0x0000380e15007387 */ /* 0x0001e80000100a00 */
.L_x_34:
[----:B------:R-:W-:Y:S05]  /*2970*/  BRA.U !UP1, `(.L_x_33) ;  /* 0x0000000109cc7547 */ /* 0x000fea000b800000 */
[----:B------:R-:W-:Y:S01]  /*2980*/  UISETP.GE.U32.AND UP0, UPT, UR44, 0x3, UPT ;  /* 0x000000032c00788c */ /* 0x000fe2000bf06070 */
[----:B------:R-:W-:-:S08]  /*2990*/  ISETP.NE.AND P0, PT, R22, RZ, PT ;  /* 0x000000ff1600720c */ /* 0x000fd00003f05270 */
[----:B------:R-:W-:Y:S05]  /*29a0*/  BRA.U !UP0, `(.L_x_35) ;  /* 0x00000001085c7547 */ /* 0x000fea000b800000 */
[----:B------:R-:W-:Y:S01]  /*29b0*/  IADD3 R0, PT, PT, R7, R30, RZ ;  /* 0x0000001e07007210 */ /* 0x000fe20007ffe0ff */
[----:B------:R-:W-:-:S04]  /*29c0*/  IMAD.IADD R6, R18, 0x1, R7 ;  /* 0x0000000112067824 */ /* 0x000fc800078e0207 */
[--C-:B0-----:R-:W-:Y:S02]  /*29d0*/  IMAD R14, R6, 0x8, R1.reuse ;  /* 0x00000008060e7824 */ /* 0x101fe400078e0201 */
[----:B------:R-:W-:-:S03]  /*29e0*/  IMAD R31, R0, 0x8, R1 ;  /* 0x00000008001f7824 */ /* 0x000fc600078e0201 */
[----:B------:R-:W2:Y:S04]  /*29f0*/  LDL.64 R10, [R14] ;  /* 0x000000000e0a7983 */ /* 0x000ea80000100a00 */
[----:B------:R-:W2:Y:S01]  /*2a00*/  LDL.64 R8, [R31] ;  /* 0x000000001f087983 */ /* 0x000ea20000100a00 */
[----:B------:R-:W-:Y:S01]  /*2a10*/  IMAD.U32 R29, R0, 0x8, R1 ;  /* 0x00000008001d7824 */ /* 0x000fe200078e0001 */
[----:B------:R-:W-:Y:S01]  /*2a20*/  LEA R6, R6, R1, 0x3 ;  /* 0x0000000106067211 */ /* 0x000fe200078e18ff */
        /* <DEDUP_REMOVED lines=11> */
[----:B------:R-:W2:Y:S01]  /*2ae0*/  LDL.64 R20, [R6+0x18] ;  /* 0x0000180006147983 */ /* 0x000ea20000100a00 */
[----:B------:R-:W-:Y:S01]  /*2af0*/  VIADD R7, R7, 0x4 ;  /* 0x0000000407077836 */ /* 0x000fe20000000000 */
[----:B--2---:R-:W-:-:S07]  /*2b00*/  DFMA R10, R20, -R4, R10 ;  /* 0x80000004140a722b */ /* 0x004fce000000000a */
[----:B------:R1:W-:Y:S04]  /*2b10*/  STL.64 [R29+0x18], R10 ;  /* 0x0000180a1d007387 */ /* 0x0003e80000100a00 */
.L_x_35:
[----:B------:R-:W-:Y:S05]  /*2b20*/  @!P0 BRA `(.L_x_33) ;  /* 0x0000000000608947 */ /* 0x000fea0003800000 */
[--C-:B------:R-:W-:Y:S02]  /*2b30*/  IMAD.IADD R6, R18, 0x1, R7.reuse ;  /* 0x0000000112067824 */ /* 0x100fe400078e0207 */
[----:B------:R-:W-:-:S03]  /*2b40*/  IMAD.IADD R0, R30, 0x1, R7 ;  /* 0x000000011e007824 */ /* 0x000fc600078e0207 */
[----:B------:R-:W-:Y:S01]  /*2b50*/  LEA R6, R6, R1, 0x3 ;  /* 0x0000000106067211 */ /* 0x000fe200078e18ff */
[----:B01----:R-:W-:-:S04]  /*2b60*/  IMAD R13, R0, 0x8, R1 ;  /* 0x00000008000d7824 */ /* 0x003fc800078e0201 */
[----:B------:R-:W2:Y:S04]  /*2b70*/  LDL.64 R8, [R6] ;  /* 0x0000000006087983 */ /* 0x000ea80000100a00 */
[----:B------:R-:W2:Y:S01]  /*2b80*/  LDL.64 R10, [R13] ;  /* 0x000000000d0a7983 */ /* 0x000ea20000100a00 */
[----:B------:R-:W-:Y:S01]  /*2b90*/  ISETP.NE.AND P0, PT, R22, 0x1, PT ;  /* 0x000000011600780c */ /* 0x000fe20003f05270 */
[----:B--2---:R-:W-:-:S07]  /*2ba0*/  DFMA R8, R8, -R4, R10 ;  /* 0x800000040808722b */ /* 0x004fce000000000a */
[----:B------:R2:W-:Y:S05]  /*2bb0*/  STL.64 [R13], R8 ;  /* 0x000000080d007387 */ /* 0x0005ea0000100a00 */
[----:B------:R-:W-:Y:S05]  /*2bc0*/  @!P0 BRA `(.L_x_33) ;  /* 0x0000000000388947 */ /* 0x000fea0003800000 */
[--C-:B------:R-:W-:Y:S02]  /*2bd0*/  IMAD.IADD R30, R30, 0x1, R7.reuse ;  /* 0x000000011e1e7824 */ /* 0x100fe400078e0207 */
[----:B------:R-:W-:-:S03]  /*2be0*/  IMAD.IADD R0, R18, 0x1, R7 ;  /* 0x0000000112007824 */ /* 0x000fc600078e0207 */
[----:B------:R-:W-:Y:S01]  /*2bf0*/  LEA R11, R30, R1, 0x3 ;  /* 0x000000011e0b7211 */ /* 0x000fe200078e18ff */
[----:B------:R-:W-:-:S04]  /*2c00*/  IMAD.U32 R0, R0, 0x8, R1 ;  /* 0x0000000800007824 */ /* 0x000fc800078e0001 */
[----:B------:R-:W3:Y:S04]  /*2c10*/  LDL.64 R6, [R11+0x8] ;  /* 0x000008000b067983 */ /* 0x000ee80000100a00 */
[----:B--2---:R-:W3:Y:S01]  /*2c20*/  LDL.64 R8, [R0+0x8] ;  /* 0x0000080000087983 */ /* 0x004ee20000100a00 */
[----:B------:R-:W-:Y:S01]  /*2c30*/  ISETP.NE.AND P0, PT, R22, 0x2, PT ;  /* 0x000000021600780c */ /* 0x000fe20003f05270 */
[----:B---3--:R-:W-:-:S07]  /*2c40*/  DFMA R6, R8, -R4, R6 ;  /* 0x800000040806722b */ /* 0x008fce0000000006 */
[----:B------:R3:W-:Y:S05]  /*2c50*/  STL.64 [R11+0x8], R6 ;  /* 0x000008060b007387 */ /* 0x0007ea0000100a00 */
[----:B------:R-:W-:Y:S05]  /*2c60*/  @!P0 BRA `(.L_x_33) ;  /* 0x0000000000108947 */ /* 0x000fea0003800000 */
[----:B------:R-:W2:Y:S04]  /*2c70*/  LDL.64 R8, [R0+0x10] ;  /* 0x0000100000087983 */ /* 0x000ea80000100a00 */
[----:B---3--:R-:W2:Y:S02]  /*2c80*/  LDL.64 R6, [R11+0x10] ;  /* 0x000010000b067983 */ /* 0x008ea40000100a00 */
[----:B--2---:R-:W-:-:S07]  /*2c90*/  DFMA R6, R8, -R4, R6 ;  /* 0x800000040806722b */ /* 0x004fce0000000006 */
[----:B------:R4:W-:Y:S04]  /*2ca0*/  STL.64 [R11+0x10], R6 ;  /* 0x000010060b007387 */ /* 0x0009e80000100a00 */
.L_x_33:
[----:B------:R-:W5:Y:S01]  /*2cb0*/  LDCU UR4, c[0x0][0x398] ;  /* 0x00007300ff0477ac */ /* 0x000f620008000800 */
[----:B------:R-:W-:Y:S02]  /*2cc0*/  VIADD R3, R3, 0x1 ;  /* 0x0000000103037836 */ /* 0x000fe40000000000 */
[----:B-----5:R-:W-:-:S05]  /*2cd0*/  IMAD.U32 R0, RZ, RZ, UR4 ;  /* 0x00000004ff007e24 */ /* 0x020fca000f8e00ff */
[----:B------:R-:W-:-:S13]  /*2ce0*/  ISETP.NE.AND P0, PT, R3, R0, PT ;  /* 0x000000000300720c */ /* 0x000fda0003f05270 */
[----:B------:R-:W-:Y:S05]  /*2cf0*/  @P0 BRA `(.L_x_36) ;  /* 0xfffffff000cc0947 */ /* 0x000fea000383ffff */
.L_x_27:
[----:B------:R-:W-:Y:S05]  /*2d00*/  BSYNC.RECONVERGENT B0 ;  /* 0x0000000000007941 */ /* 0x000fea0003800200 */
.L_x_26:
[----:B------:R-:W-:Y:S02]  /*2d10*/  ISETP.NE.AND P0, PT, R27, R0, PT ;  /* 0x000000001b00720c */ /* 0x000fe40003f05270 */
[----:B------:R-:W-:-:S11]  /*2d20*/  MOV R19, R27 ;  /* 0x0000001b00137202 */ /* 0x000fd60000000f00 */
[----:B------:R-:W-:Y:S05]  /*2d30*/  @P0 BRA `(.L_x_37) ;  /* 0xfffffff000580947 */ /* 0x000fea000383ffff */
[----:B------:R-:W-:Y:S05]  /*2d40*/  BSYNC.RECONVERGENT B7 ;  /* 0x0000000000077941 */ /* 0x000fea0003800200 */
.L_x_23:
[----:B------:R-:W-:Y:S01]  /*2d50*/  ISETP.GE.U32.AND P0, PT, R23, 0xf, PT ;  /* 0x0000000f1700780c */ /* 0x000fe20003f06070 */
[----:B------:R-:W-:Y:S02]  /*2d60*/  IMAD.MOV.U32 R3, RZ, RZ, RZ ;  /* 0x000000ffff037224 */ /* 0x000fe400078e00ff */
[----:B------:R-:W-:Y:S02]  /*2d70*/  IMAD.MOV.U32 R28, RZ, RZ, 0x0 ;  /* 0x00000000ff1c7424 */ /* 0x000fe400078e00ff */
[----:B-1----:R-:W-:-:S08]  /*2d80*/  IMAD.MOV.U32 R29, RZ, RZ, 0x3ff00000 ;  /* 0x3ff00000ff1d7424 */ /* 0x002fd000078e00ff */
[----:B------:R-:W-:Y:S05]  /*2d90*/  @!P0 BRA `(.L_x_38) ;  /* 0x00000004007c8947 */ /* 0x000fea0003800000 */
[----:B------:R-:W1:Y:S01]  /*2da0*/  LDCU UR4, c[0x0][0x398] ;  /* 0x00007300ff0477ac */ /* 0x000e620008000800 */
[----:B------:R-:W-:Y:S01]  /*2db0*/  IADD3 R18, P0, PT, R1, 0x78, RZ ;  /* 0x0000007801127810 */ /* 0x000fe20007f1e0ff */
[----:B------:R-:W-:Y:S01]  /*2dc0*/  HFMA2 R28, -RZ, RZ, 0, 0 ;  /* 0x00000000ff1c7431 */ /* 0x000fe200000001ff */
[----:B------:R-:W-:Y:S01]  /*2dd0*/  BSSY.RECONVERGENT B0, `(.L_x_39) ;  /* 0x000005a000007945 */ /* 0x000fe20003800200 */
[C---:B---34-:R-:W-:Y:S01]  /*2de0*/  IMAD R7, R0.reuse, 0xf, RZ ;  /* 0x0000000f00077824 */ /* 0x058fe200078e02ff */
[C---:B------:R-:W-:Y:S01]  /*2df0*/  SHF.L.U32 R33, R0.reuse, 0x3, RZ ;  /* 0x0000000300217819 */ /* 0x040fe200000006ff */
[C---:B0-2---:R-:W-:Y:S01]  /*2e00*/  IMAD R9, R0.reuse, 0xe, RZ ;  /* 0x0000000e00097824 */ /* 0x045fe200078e02ff */
[C---:B------:R-:W-:Y:S01]  /*2e10*/  LOP3.LUT R4, R0.reuse, 0x7ffffff0, RZ, 0xc0, !PT ;  /* 0x7ffffff000047812 */ /* 0x040fe200078ec0ff */
[C---:B------:R-:W-:Y:S02]  /*2e20*/  IMAD R11, R0.reuse, 0xd, RZ ;  /* 0x0000000d000b7824 */ /* 0x040fe400078e02ff */
[----:B------:R-:W-:-:S02]  /*2e30*/  IMAD R13, R0, 0xc, RZ ;  /* 0x0000000c000d7824 */ /* 0x000fc400078e02ff */
[C---:B------:R-:W-:Y:S02]  /*2e40*/  IMAD R15, R0.reuse, 0xb, RZ ;  /* 0x0000000b000f7824 */ /* 0x040fe400078e02ff */
[C---:B------:R-:W-:Y:S02]  /*2e50*/  IMAD R17, R0.reuse, 0xa, RZ ;  /* 0x0000000a00117824 */ /* 0x040fe400078e02ff */
[C---:B------:R-:W-:Y:S02]  /*2e60*/  IMAD R31, R0.reuse, 0x9, RZ ;  /* 0x00000009001f7824 */ /* 0x040fe400078e02ff */
[C---:B------:R-:W-:Y:S02]  /*2e70*/  IMAD R35, R0.reuse, 0x7, RZ ;  /* 0x0000000700237824 */ /* 0x040fe400078e02ff */
[C---:B------:R-:W-:Y:S02]  /*2e80*/  IMAD R37, R0.reuse, 0x6, RZ ;  /* 0x0000000600257824 */ /* 0x040fe400078e02ff */
[----:B------:R-:W-:-:S02]  /*2e90*/  IMAD R39, R0, 0x5, RZ ;  /* 0x0000000500277824 */ /* 0x000fc400078e02ff */
[C---:B------:R-:W-:Y:S02]  /*2ea0*/  IMAD.SHL.U32 R41, R0.reuse, 0x4, RZ ;  /* 0x0000000400297824 */ /* 0x040fe400078e00ff */
[C---:B------:R-:W-:Y:S02]  /*2eb0*/  IMAD R43, R0.reuse, 0x3, RZ ;  /* 0x00000003002b7824 */ /* 0x040fe400078e02ff */
[----:B------:R-:W-:Y:S02]  /*2ec0*/  IMAD.SHL.U32 R5, R0, 0x2, RZ ;  /* 0x0000000200057824 */ /* 0x000fe400078e00ff */
[----:B------:R-:W-:Y:S02]  /*2ed0*/  IMAD.MOV.U32 R3, RZ, RZ, RZ ;  /* 0x000000ffff037224 */ /* 0x000fe400078e00ff */
[----:B------:R-:W-:Y:S02]  /*2ee0*/  IMAD.MOV.U32 R29, RZ, RZ, 0x3ff00000 ;  /* 0x3ff00000ff1d7424 */ /* 0x000fe400078e00ff */
[----:B------:R-:W-:-:S02]  /*2ef0*/  IMAD.X R19, RZ, RZ, RZ, P0 ;  /* 0x000000ffff137224 */ /* 0x000fc400000e06ff */
[----:B-1----:R-:W-:-:S07]  /*2f00*/  IMAD.U32 R45, RZ, RZ, UR4 ;  /* 0x00000004ff2d7e24 */ /* 0x002fce000f8e00ff */
.L_x_40:
[----:B------:R-:W-:Y:S01]  /*2f10*/  LEA R6, R3, R1, 0x3 ;  /* 0x0000000103067211 */ /* 0x000fe200078e18ff */
[----:B------:R-:W-:-:S04]  /*2f20*/  IMAD R8, R45, 0x8, R18 ;  /* 0x000000082d087824 */ /* 0x000fc800078e0212 */
[----:B------:R0:W2:Y:S01]  /*2f30*/  LDL.64 R24, [R6] ;  /* 0x0000000006187983 */ /* 0x0000a20000100a00 */
[----:B------:R-:W-:-:S03]  /*2f40*/  IMAD R10, R5, 0x8, R18 ;  /* 0x00000008050a7824 */ /* 0x000fc600078e0212 */
[----:B------:R1:W3:Y:S04]  /*2f50*/  LDL.64 R22, [R8+-0x70] ;  /* 0xffff900008167983 */ /* 0x0002e80000100a00 */
[----:B------:R4:W5:Y:S01]  /*2f60*/  LDL.64 R20, [R10+-0x68] ;  /* 0xffff98000a147983 */ /* 0x0009620000100a00 */
[----:B------:R-:W-:-:S05]  /*2f70*/  IMAD R12, R43, 0x8, R18 ;  /* 0x000000082b0c7824 */ /* 0x000fca00078e0212 */
[----:B------:R-:W5:Y:S01]  /*2f80*/  LDL.64 R26, [R12+-0x60] ;  /* 0xffffa0000c1a7983 */ /* 0x000f620000100a00 */
[----:B------:R-:W-:Y:S01]  /*2f90*/  LEA R14, R41, R18, 0x3 ;  /* 0x00000012290e7211 */ /* 0x000fe200078e18ff */
[--C-:B0-----:R-:W-:Y:S02]  /*2fa0*/  IMAD R6, R39, 0x8, R18.reuse ;  /* 0x0000000827067824 */ /* 0x101fe400078e0212 */
[--C-:B-1----:R-:W-:Y:S02]  /*2fb0*/  IMAD R8, R37, 0x8, R18.reuse ;  /* 0x0000000825087824 */ /* 0x102fe400078e0212 */
[----:B----4-:R-:W-:Y:S01]  /*2fc0*/  IMAD R10, R35, 0x8, R18 ;  /* 0x00000008230a7824 */ /* 0x010fe200078e0212 */
[----:B--2---:R-:W-:-:S04]  /*2fd0*/  DMUL R24, R24, R28 ;  /* 0x0000001c18187228 */ /* 0x004fc80000000000 */
[----:B------:R-:W2:Y:S04]  /*2fe0*/  LDL.64 R28, [R10+-0x40] ;  /* 0xffffc0000a1c7983 */ /* 0x000ea80000100a00 */
[----:B---3--:R-:W-:Y:S02]  /*2ff0*/  DMUL R22, R24, R22 ;  /* 0x0000001618167228 */ /* 0x008fe40000000000 */
[----:B------:R0:W3:Y:S06]  /*3000*/  LDL.64 R24, [R14+-0x58] ;  /* 0xffffa8000e187983 */ /* 0x0000ec0000100a00 */
[----:B-----5:R-:W-:-:S02]  /*3010*/  DMUL R20, R22, R20 ;  /* 0x0000001416147228 */ /* 0x020fc40000000000 */
[----:B------:R1:W4:Y:S06]  /*3020*/  LDL.64 R22, [R6+-0x50] ;  /* 0xffffb00006167983 */ /* 0x00032c0000100a00 */
[----:B------:R-:W-:Y:S02]  /*3030*/  DMUL R26, R20, R26 ;  /* 0x0000001a141a7228 */ /* 0x000fe40000000000 */
[----:B------:R5:W2:Y:S01]  /*3040*/  LDL.64 R20, [R8+-0x48] ;  /* 0xffffb80008147983 */ /* 0x000aa20000100a00 */
[----:B------:R-:W-:Y:S01]  /*3050*/  LEA R12, R33, R18, 0x3 ;  /* 0x00000012210c7211 */ /* 0x000fe200078e18ff */
[----:B0-----:R-:W-:-:S02]  /*3060*/  IMAD R14, R31, 0x8, R18 ;  /* 0x000000081f0e7824 */ /* 0x001fc400078e0212 */
[----:B-1----:R-:W-:Y:S01]  /*3070*/  IMAD R6, R17, 0x8, R18 ;  /* 0x0000000811067824 */ /* 0x002fe200078e0212 */
[----:B-----5:R-:W-:Y:S01]  /*3080*/  LEA R8, R15, R18, 0x3 ;  /* 0x000000120f087211 */ /* 0x020fe200078e18ff */
[----:B---3--:R-:W-:Y:S02]  /*3090*/  DMUL R24, R26, R24 ;  /* 0x000000181a187228 */ /* 0x008fe40000000000 */
[----:B------:R0:W3:Y:S06]  /*30a0*/  LDL.64 R26, [R12+-0x38] ;  /* 0xffffc8000c1a7983 */ /* 0x0000ec0000100a00 */
[----:B----4-:R-:W-:-:S02]  /*30b0*/  DMUL R22, R24, R22 ;  /* 0x0000001618167228 */ /* 0x010fc40000000000 */
[----:B------:R-:W4:Y:S06]  /*30c0*/  LDL.64 R24, [R8+-0x20] ;  /* 0xffffe00008187983 */ /* 0x000f2c0000100a00 */
[----:B--2---:R-:W-:Y:S01]  /*30d0*/  DMUL R22, R22, R20 ;  /* 0x0000001416167228 */ /* 0x004fe20000000000 */
[----:B------:R1:W2:Y:S07]  /*30e0*/  LDL.64 R20, [R14+-0x30] ;  /* 0xffffd0000e147983 */ /* 0x0002ae0000100a00 */
[----:B------:R-:W-:-:S02]  /*30f0*/  DMUL R28, R22, R28 ;  /* 0x0000001c161c7228 */ /* 0x000fc40000000000 */
[----:B------:R5:W4:Y:S01]  /*3100*/  LDL.64 R22, [R6+-0x28] ;  /* 0xffffd80006167983 */ /* 0x000b220000100a00 */
[--C-:B------:R-:W-:Y:S02]  /*3110*/  IMAD R10, R13, 0x8, R18.reuse ;  /* 0x000000080d0a7824 */ /* 0x100fe400078e0212 */
[--C-:B0-----:R-:W-:Y:S01]  /*3120*/  IMAD R12, R11, 0x8, R18.reuse ;  /* 0x000000080b0c7824 */ /* 0x101fe200078e0212 */
[----:B-1----:R-:W-:Y:S01]  /*3130*/  LEA R14, R9, R18, 0x3 ;  /* 0x00000012090e7211 */ /* 0x002fe200078e18ff */
[----:B-----5:R-:W-:Y:S01]  /*3140*/  IMAD R6, R7, 0x8, R18 ;  /* 0x0000000807067824 */ /* 0x020fe200078e0212 */
[----:B---3--:R-:W-:-:S04]  /*3150*/  DMUL R26, R28, R26 ;  /* 0x0000001a1c1a7228 */ /* 0x008fc80000000000 */
[----:B------:R-:W3:Y:S04]  /*3160*/  LDL.64 R28, [R6] ;  /* 0x00000000061c7983 */ /* 0x000ee80000100a00 */
[----:B--2---:R-:W-:Y:S01]  /*3170*/  DMUL R26, R26, R20 ;  /* 0x000000141a1a7228 */ /* 0x004fe20000000000 */
[----:B------:R-:W2:Y:S07]  /*3180*/  LDL.64 R20, [R10+-0x18] ;  /* 0xffffe8000a147983 */ /* 0x000eae0000100a00 */
[----:B----4-:R-:W-:Y:S01]  /*3190*/  DMUL R26, R26, R22 ;  /* 0x000000161a1a7228 */ /* 0x010fe20000000000 */
[----:B------:R-:W4:Y:S07]  /*31a0*/  LDL.64 R22, [R12+-0x10] ;  /* 0xfffff0000c167983 */ /* 0x000f2e0000100a00 */
[----:B------:R-:W-:-:S02]  /*31b0*/  DMUL R24, R26, R24 ;  /* 0x000000181a187228 */ /* 0x000fc40000000000 */
[----:B------:R-:W5:Y:S01]  /*31c0*/  LDL.64 R26, [R14+-0x8] ;  /* 0xfffff8000e1a7983 */ /* 0x000f620000100a00 */
[----:B------:R-:W-:Y:S01]  /*31d0*/  IADD3 R18, P0, PT, R18, 0x80, RZ ;  /* 0x0000008012127810 */ /* 0x000fe20007f1e0ff */
[----:B------:R-:W-:-:S04]  /*31e0*/  VIADD R16, R16, 0x10 ;  /* 0x0000001010107836 */ /* 0x000fc80000000000 */
[----:B------:R-:W-:Y:S01]  /*31f0*/  IMAD.X R19, RZ, RZ, R19, P0 ;  /* 0x000000ffff137224 */ /* 0x000fe200000e0613 */
[----:B------:R-:W-:Y:S02]  /*3200*/  ISETP.NE.AND P0, PT, R16, RZ, PT ;  /* 0x000000ff1000720c */ /* 0x000fe40003f05270 */
[C---:B------:R-:W-:Y:S01]  /*3210*/  LEA R3, R0.reuse, R3, 0x4 ;  /* 0x0000000300037211 */ /* 0x040fe200078e20ff */
[C---:B------:R-:W-:Y:S01]  /*3220*/  IMAD R5, R0.reuse, 0x10, R5 ;  /* 0x0000001000057824 */ /* 0x040fe200078e0205 */
[C---:B------:R-:W-:Y:S01]  /*3230*/  LEA R45, R0.reuse, R45, 0x4 ;  /* 0x0000002d002d7211 */ /* 0x040fe200078e20ff */
[C---:B------:R-:W-:Y:S01]  /*3240*/  IMAD R43, R0.reuse, 0x10, R43 ;  /* 0x00000010002b7824 */ /* 0x040fe200078e022b */
[C---:B------:R-:W-:Y:S01]  /*3250*/  LEA R41, R0.reuse, R41, 0x4 ;  /* 0x0000002900297211 */ /* 0x040fe200078e20ff */
[----:B------:R-:W-:Y:S01]  /*3260*/  VIADD R3, R3, 0x10 ;  /* 0x0000001003037836 */ /* 0x000fe20000000000 */
[C---:B------:R-:W-:Y:S01]  /*3270*/  LEA R35, R0.reuse, R35, 0x4 ;  /* 0x0000002300237211 */ /* 0x040fe200078e20ff */
[C---:B------:R-:W-:Y:S01]  /*3280*/  IMAD R39, R0.reuse, 0x10, R39 ;  /* 0x0000001000277824 */ /* 0x040fe200078e0227 */
[C---:B------:R-:W-:Y:S01]  /*3290*/  LEA R17, R0.reuse, R17, 0x4 ;  /* 0x0000001100117211 */ /* 0x040fe200078e20ff */
[C---:B------:R-:W-:Y:S01]  /*32a0*/  IMAD R37, R0.reuse, 0x10, R37 ;  /* 0x0000001000257824 */ /* 0x040fe200078e0225 */
[C---:B------:R-:W-:Y:S01]  /*32b0*/  LEA R11, R0.reuse, R11, 0x4 ;  /* 0x0000000b000b7211 */ /* 0x040fe200078e20ff */
[----:B------:R-:W-:-:S02]  /*32c0*/  IMAD R33, R0, 0x10, R33 ;  /* 0x0000001000217824 */ /* 0x000fc400078e0221 */
[C---:B------:R-:W-:Y:S02]  /*32d0*/  IMAD R31, R0.reuse, 0x10, R31 ;  /* 0x00000010001f7824 */ /* 0x040fe400078e021f */
[C---:B------:R-:W-:Y:S02]  /*32e0*/  IMAD R15, R0.reuse, 0x10, R15 ;  /* 0x00000010000f7824 */ /* 0x040fe400078e020f */
[C---:B------:R-:W-:Y:S02]  /*32f0*/  IMAD R13, R0.reuse, 0x10, R13 ;  /* 0x00000010000d7824 */ /* 0x040fe400078e020d */
[C---:B------:R-:W-:Y:S02]  /*3300*/  IMAD R9, R0.reuse, 0x10, R9 ;  /* 0x0000001000097824 */ /* 0x040fe400078e0209 */
[----:B------:R-:W-:Y:S01]  /*3310*/  IMAD R7, R0, 0x10, R7 ;  /* 0x0000001000077824 */ /* 0x000fe200078e0207 */
[----:B--2---:R-:W-:-:S08]  /*3320*/  DMUL R20, R24, R20 ;  /* 0x0000001418147228 */ /* 0x004fd00000000000 */
[----:B----4-:R-:W-:-:S08]  /*3330*/  DMUL R20, R20, R22 ;  /* 0x0000001614147228 */ /* 0x010fd00000000000 */
[----:B-----5:R-:W-:-:S08]  /*3340*/  DMUL R20, R20, R26 ;  /* 0x0000001a14147228 */ /* 0x020fd00000000000 */
[----:B---3--:R-:W-:Y:S01]  /*3350*/  DMUL R28, R20, R28 ;  /* 0x0000001c141c7228 */ /* 0x008fe20000000000 */
[----:B------:R-:W-:Y:S10]  /*3360*/  @P0 BRA `(.L_x_40) ;  /* 0xfffffff800e80947 */ /* 0x000ff4000383ffff */
[----:B------:R-:W-:Y:S05]  /*3370*/  BSYNC.RECONVERGENT B0 ;  /* 0x0000000000007941 */ /* 0x000fea0003800200 */
.L_x_39:
[----:B------:R-:W-:-:S07]  /*3380*/  MOV R3, R4 ;  /* 0x0000000400037202 */ /* 0x000fce0000000f00 */
.L_x_38:
[----:B------:R-:W-:Y:S01]  /*3390*/  UISETP.NE.AND UP0, UPT, UR41, URZ, UPT ;  /* 0x000000ff2900728c */ /* 0x000fe2000bf05270 */
[----:B------:R-:W-:Y:S08]  /*33a0*/  BSSY.RECONVERGENT B0, `(.L_x_22) ;  /* 0x000004d000007945 */ /* 0x000ff00003800200 */
[----:B------:R-:W-:Y:S05]  /*33b0*/  BRA.U !UP0, `(.L_x_41) ;  /* 0x00000005082c7547 */ /* 0x000fea000b800000 */
[----:B------:R-:W-:Y:S02]  /*33c0*/  UISETP.GE.U32.AND UP0, UPT, UR41, 0x8, UPT ;  /* 0x000000082900788c */ /* 0x000fe4000bf06070 */
[----:B------:R-:W-:-:S07]  /*33d0*/  UISETP.NE.AND UP1, UPT, UR40, URZ, UPT ;  /* 0x000000ff2800728c */ /* 0x000fce000bf25270 */
[----:B------:R-:W-:Y:S05]  /*33e0*/  BRA.U !UP0, `(.L_x_42) ;  /* 0x00000001089c7547 */ /* 0x000fea000b800000 */
[CC--:B------:R-:W-:Y:S02]  /*33f0*/  IMAD R4, R3.reuse, R0.reuse, R3 ;  /* 0x0000000003047224 */ /* 0x0c0fe400078e0203 */
[CC--:B------:R-:W-:Y:S02]  /*3400*/  IMAD R5, R3.reuse, R0.reuse, R0 ;  /* 0x0000000003057224 */ /* 0x0c0fe400078e0200 */
[----:B---34-:R-:W-:Y:S02]  /*3410*/  IMAD R6, R4, 0x8, R1 ;  /* 0x0000000804067824 */ /* 0x018fe400078e0201 */
[----:B------:R-:W-:Y:S01]  /*3420*/  IMAD.IADD R4, R3, 0x1, R5 ;  /* 0x0000000103047824 */ /* 0x000fe200078e0205 */
[----:B------:R-:W-:-:S03]  /*3430*/  IADD3 R5, PT, PT, R5, R0, RZ ;  /* 0x0000000005057210 */ /* 0x000fc60007ffe0ff */
[----:B------:R-:W3:Y:S01]  /*3440*/  LDL.64 R6, [R6] ;  /* 0x0000000006067983 */ /* 0x000ee20000100a00 */
[----:B0-2---:R-:W-:Y:S02]  /*3450*/  IMAD.U32 R8, R4, 0x8, R1 ;  /* 0x0000000804087824 */ /* 0x005fe400078e0001 */
[----:B------:R-:W-:Y:S01]  /*3460*/  IMAD.IADD R4, R3, 0x1, R5 ;  /* 0x0000000103047824 */ /* 0x000fe200078e0205 */
[----:B------:R-:W-:-:S03]  /*3470*/  IADD3 R5, PT, PT, R5, R0, RZ ;  /* 0x0000000005057210 */ /* 0x000fc60007ffe0ff */
[----:B------:R-:W2:Y:S01]  /*3480*/  LDL.64 R8, [R8+0x8] ;  /* 0x0000080008087983 */ /* 0x000ea20000100a00 */
[----:B------:R-:W-:Y:S02]  /*3490*/  IMAD.U32 R10, R4, 0x8, R1 ;  /* 0x00000008040a7824 */ /* 0x000fe400078e0001 */
[----:B------:R-:W-:Y:S01]  /*34a0*/  IMAD.IADD R4, R3, 0x1, R5 ;  /* 0x0000000103047824 */ /* 0x000fe200078e0205 */
[----:B------:R-:W-:-:S03]  /*34b0*/  IADD3 R5, PT, PT, R5, R0, RZ ;  /* 0x0000000005057210 */ /* 0x000fc60007ffe0ff */
[----:B------:R-:W4:Y:S01]  /*34c0*/  LDL.64 R10, [R10+0x10] ;  /* 0x000010000a0a7983 */ /* 0x000f220000100a00 */
[----:B------:R-:W-:Y:S02]  /*34d0*/  IMAD.U32 R12, R4, 0x8, R1 ;  /* 0x00000008040c7824 */ /* 0x000fe400078e0001 */
[----:B------:R-:W-:Y:S01]  /*34e0*/  IMAD.IADD R4, R3, 0x1, R5 ;  /* 0x0000000103047824 */ /* 0x000fe200078e0205 */
[----:B------:R-:W-:-:S03]  /*34f0*/  IADD3 R5, PT, PT, R5, R0, RZ ;  /* 0x0000000005057210 */ /* 0x000fc60007ffe0ff */
[----:B------:R-:W5:Y:S01]  /*3500*/  LDL.64 R12, [R12+0x18] ;  /* 0x000018000c0c7983 */ /* 0x000f620000100a00 */
[----:B------:R-:W-:Y:S02]  /*3510*/  IMAD.U32 R14, R4, 0x8, R1 ;  /* 0x00000008040e7824 */ /* 0x000fe400078e0001 */
[----:B------:R-:W-:Y:S01]  /*3520*/  IMAD.IADD R4, R3, 0x1, R5 ;  /* 0x0000000103047824 */ /* 0x000fe200078e0205 */
[----:B------:R-:W-:-:S03]  /*3530*/  IADD3 R18, PT, PT, R5, R0, RZ ;  /* 0x0000000005127210 */ /* 0x000fc60007ffe0ff */
[----:B------:R-:W5:Y:S01]  /*3540*/  LDL.64 R14, [R14+0x20] ;  /* 0x000020000e0e7983 */ /* 0x000f620000100a00 */
[----:B------:R-:W-:Y:S02]  /*3550*/  IMAD.U32 R16, R4, 0x8, R1 ;  /* 0x0000000804107824 */ /* 0x000fe400078e0001 */
[----:B------:R-:W-:-:S04]  /*3560*/  IMAD.IADD R4, R3, 0x1, R18 ;  /* 0x0000000103047824 */ /* 0x000fc800078e0212 */
[----:B------:R-:W5:Y:S01]  /*3570*/  LDL.64 R16, [R16+0x28] ;  /* 0x0000280010107983 */ /* 0x000f620000100a00 */
[----:B------:R-:W-:Y:S02]  /*3580*/  LEA R19, R4, R1, 0x3 ;  /* 0x0000000104137211 */ /* 0x000fe400078e18ff */
[----:B------:R-:W-:-:S04]  /*3590*/  IADD3 R4, PT, PT, R3, R18, R0 ;  /* 0x0000001203047210 */ /* 0x000fc80007ffe000 */
[----:B------:R-:W5:Y:S01]  /*35a0*/  LDL.64 R18, [R19+0x30] ;  /* 0x0000300013127983 */ /* 0x000f620000100a00 */
[----:B------:R-:W-:-:S06]  /*35b0*/  IMAD.U32 R4, R4, 0x8, R1 ;  /* 0x0000000804047824 */ /* 0x000fcc00078e0001 */
[----:B------:R-:W5:Y:S01]  /*35c0*/  LDL.64 R4, [R4+0x38] ;  /* 0x0000380004047983 */ /* 0x000f620000100a00 */
[----:B------:R-:W-:Y:S01]  /*35d0*/  VIADD R3, R3, 0x8 ;  /* 0x0000000803037836 */ /* 0x000fe20000000000 */
[----:B---3--:R-:W-:-:S08]  /*35e0*/  DMUL R6, R28, R6 ;  /* 0x000000061c067228 */ /* 0x008fd00000000000 */
[----:B--2---:R-:W-:-:S08]  /*35f0*/  DMUL R6, R6, R8 ;  /* 0x0000000806067228 */ /* 0x004fd00000000000 */
[----:B----4-:R-:W-:-:S08]  /*3600*/  DMUL R6, R6, R10 ;  /* 0x0000000a06067228 */ /* 0x010fd00000000000 */
[----:B-----5:R-:W-:-:S08]  /*3610*/  DMUL R6, R6, R12 ;  /* 0x0000000c06067228 */ /* 0x020fd00000000000 */
[----:B------:R-:W-:-:S08]  /*3620*/  DMUL R6, R6, R14 ;  /* 0x0000000e06067228 */ /* 0x000fd00000000000 */
[----:B------:R-:W-:-:S08]  /*3630*/  DMUL R6, R6, R16 ;  /* 0x0000001006067228 */ /* 0x000fd00000000000 */
[----:B------:R-:W-:-:S08]  /*3640*/  DMUL R6, R6, R18 ;  /* 0x0000001206067228 */ /* 0x000fd00000000000 */
[----:B------:R-:W-:-:S11]  /*3650*/  DMUL R28, R6, R4 ;  /* 0x00000004061c7228 */ /* 0x000fd60000000000 */
.L_x_42:
[----:B------:R-:W-:Y:S05]  /*3660*/  BRA.U !UP1, `(.L_x_41) ;  /* 0x0000000109807547 */ /* 0x000fea000b800000 */
[----:B------:R-:W-:Y:S01]  /*3670*/  UISETP.GE.U32.AND UP0, UPT, UR40, 0x4, UPT ;  /* 0x000000042800788c */ /* 0x000fe2000bf06070 */
[----:B0-----:R-:W-:-:S08]  /*3680*/  LOP3.LUT P0, R12, R0, 0x3, RZ, 0xc0, !PT ;  /* 0x00000003000c7812 */ /* 0x001fd0000780c0ff */
[----:B------:R-:W-:Y:S05]  /*3690*/  BRA.U !UP0, `(.L_x_43) ;  /* 0x00000001084c7547 */ /* 0x000fea000b800000 */
[CC--:B------:R-:W-:Y:S02]  /*36a0*/  IMAD R4, R3.reuse, R0.reuse, R3 ;  /* 0x0000000003047224 */ /* 0x0c0fe400078e0203 */
[----:B------:R-:W-:-:S03]  /*36b0*/  IMAD R5, R3, R0, R0 ;  /* 0x0000000003057224 */ /* 0x000fc600078e0200 */
[-C--:B--2---:R-:W-:Y:S01]  /*36c0*/  LEA R13, R4, R1.reuse, 0x3 ;  /* 0x00000001040d7211 */ /* 0x084fe200078e18ff */
[----:B------:R-:W-:Y:S02]  /*36d0*/  IMAD.IADD R4, R3, 0x1, R5 ;  /* 0x0000000103047824 */ /* 0x000fe400078e0205 */
[----:B------:R-:W-:Y:S02]  /*36e0*/  IMAD.IADD R10, R5, 0x1, R0 ;  /* 0x00000001050a7824 */ /* 0x000fe400078e0200 */
[----:B---34-:R-:W2:Y:S01]  /*36f0*/  LDL.64 R6, [R13] ;  /* 0x000000000d067983 */ /* 0x018ea20000100a00 */
[----:B------:R-:W-:Y:S01]  /*3700*/  LEA R8, R4, R1, 0x3 ;  /* 0x0000000104087211 */ /* 0x000fe200078e18ff */
[----:B------:R-:W-:-:S05]  /*3710*/  IMAD.IADD R4, R3, 0x1, R10 ;  /* 0x0000000103047824 */ /* 0x000fca00078e020a */
[----:B------:R-:W3:Y:S01]  /*3720*/  LDL.64 R8, [R8+0x8] ;  /* 0x0000080008087983 */ /* 0x000ee20000100a00 */
[----:B------:R-:W-:Y:S01]  /*3730*/  IMAD.U32 R11, R4, 0x8, R1 ;  /* 0x00000008040b7824 */ /* 0x000fe200078e0001 */
[----:B------:R-:W-:-:S05]  /*3740*/  IADD3 R4, PT, PT, R3, R10, R0 ;  /* 0x0000000a03047210 */ /* 0x000fca0007ffe000 */
[----:B------:R-:W4:Y:S01]  /*3750*/  LDL.64 R10, [R11+0x10] ;  /* 0x000010000b0a7983 */ /* 0x000f220000100a00 */
[----:B------:R-:W-:-:S06]  /*3760*/  LEA R4, R4, R1, 0x3 ;  /* 0x0000000104047211 */ /* 0x000fcc00078e18ff */
[----:B------:R-:W5:Y:S01]  /*3770*/  LDL.64 R4, [R4+0x18] ;  /* 0x0000180004047983 */ /* 0x000f620000100a00 */
[----:B------:R-:W-:Y:S01]  /*3780*/  VIADD R3, R3, 0x4 ;  /* 0x0000000403037836 */ /* 0x000fe20000000000 */
[----:B--2---:R-:W-:-:S08]  /*3790*/  DMUL R6, R28, R6 ;  /* 0x000000061c067228 */ /* 0x004fd00000000000 */
[----:B---3--:R-:W-:-:S08]  /*37a0*/  DMUL R6, R6, R8 ;  /* 0x0000000806067228 */ /* 0x008fd00000000000 */
[----:B----4-:R-:W-:-:S08]  /*37b0*/  DMUL R6, R6, R10 ;  /* 0x0000000a06067228 */ /* 0x010fd00000000000 */
[----:B-----5:R-:W-:-:S11]  /*37c0*/  DMUL R28, R6, R4 ;  /* 0x00000004061c7228 */ /* 0x020fd60000000000 */
.L_x_43:
[----:B------:R-:W-:Y:S05]  /*37d0*/  @!P0 BRA `(.L_x_41) ;  /* 0x0000000000248947 */ /* 0x000fea0003800000 */
[----:B------:R-:W-:Y:S02]  /*37e0*/  IMAD R3, R3, R0, R3 ;  /* 0x0000000003037224 */ /* 0x000fe400078e0203 */
[----:B------:R-:W-:-:S07]  /*37f0*/  IMAD.MOV R12, RZ, RZ, -R12 ;  /* 0x000000ffff0c7224 */ /* 0x000fce00078e0a0c */
.L_x_44:
[----:B------:R-:W-:-:S06]  /*3800*/  LEA R4, R3, R1, 0x3 ;  /* 0x0000000103047211 */ /* 0x000fcc00078e18ff */
[----:B------:R-:W5:Y:S01]  /*3810*/  LDL.64 R4, [R4] ;  /* 0x0000000004047983 */ /* 0x000f620000100a00 */
[----:B------:R-:W-:Y:S02]  /*3820*/  VIADD R12, R12, 0x1 ;  /* 0x000000010c0c7836 */ /* 0x000fe40000000000 */
[----:B------:R-:W-:-:S03]  /*3830*/  IMAD.X R3, R3, 0x1, R0, PT ;  /* 0x0000000103037824 */ /* 0x000fc600038e0600 */
[----:B------:R-:W-:Y:S01]  /*3840*/  ISETP.NE.AND P0, PT, R12, RZ, PT ;  /* 0x000000ff0c00720c */ /* 0x000fe20003f05270 */
[----:B-----5:R-:W-:-:S12]  /*3850*/  DMUL R28, R4, R28 ;  /* 0x0000001c041c7228 */ /* 0x020fd80000000000 */
[----:B------:R-:W-:Y:S05]  /*3860*/  @P0 BRA `(.L_x_44) ;  /* 0xfffffffc00e40947 */ /* 0x000fea000383ffff */
.L_x_41:
[----:B------:R-:W-:Y:S05]  /*3870*/  BSYNC.RECONVERGENT B0 ;  /* 0x0000000000007941 */ /* 0x000fea0003800200 */
.L_x_22:
[----:B------:R-:W-:Y:S01]  /*3880*/  ISETP.GE.AND P0, PT, R0, 0x1, PT ;  /* 0x000000010000780c */ /* 0x000fe20003f06270 */
[----:B------:R-:W-:Y:S01]  /*3890*/  BSSY.RECONVERGENT B0, `(.L_x_45) ;  /* 0x00000bb000007945 */ /* 0x000fe20003800200 */
[----:B0-----:R-:W-:-:S11]  /*38a0*/  CS2R R26, SRZ ;  /* 0x00000000001a7805 */ /* 0x001fd6000001ff00 */
[----:B------:R-:W-:Y:S05]  /*38b0*/  @!P0 BRA `(.L_x_46) ;  /* 0x0000000800e08947 */ /* 0x000fea0003800000 */
[----:B------:R-:W-:Y:S01]  /*38c0*/  IADD3 R3, PT, PT, R0, -0x1, RZ ;  /* 0xffffffff00037810 */ /* 0x000fe20007ffe0ff */
[----:B------:R-:W-:Y:S01]  /*38d0*/  BSSY.RECONVERGENT B1, `(.L_x_47) ;  /* 0x0000063000017945 */ /* 0x000fe20003800200 */
[----:B------:R-:W-:Y:S02]  /*38e0*/  CS2R R26, SRZ ;  /* 0x00000000001a7805 */ /* 0x000fe4000001ff00 */
[----:B------:R-:W-:Y:S01]  /*38f0*/  ISETP.GE.U32.AND P0, PT, R3, 0xf, PT ;  /* 0x0000000f0300780c */ /* 0x000fe20003f06070 */
[----:B------:R-:W-:-:S12]  /*3900*/  IMAD.MOV.U32 R3, RZ, RZ, RZ ;  /* 0x000000ffff037224 */ /* 0x000fd800078e00ff */
[----:B------:R-:W-:Y:S05]  /*3910*/  @!P0 BRA `(.L_x_48) ;  /* 0x0000000400788947 */ /* 0x000fea0003800000 */
[----:B------:R-:W0:Y:S01]  /*3920*/  LDCU UR4, c[0x0][0x398] ;  /* 0x00007300ff0477ac */ /* 0x000e220008000800 */
[C---:B------:R-:W-:Y:S01]  /*3930*/  LOP3.LUT R3, R0.reuse, 0x7ffffff0, RZ, 0xc0, !PT ;  /* 0x7ffffff000037812 */ /* 0x040fe200078ec0ff */
[----:B------:R-:W-:Y:S01]  /*3940*/  BSSY.RECONVERGENT B2, `(.L_x_48) ;  /* 0x000005b000027945 */ /* 0x000fe20003800200 */
[----:B------:R-:W-:Y:S01]  /*3950*/  IADD3 R16, P0, PT, R1, 0xbb8, RZ ;  /* 0x00000bb801107810 */ /* 0x000fe20007f1e0ff */
[C---:B---34-:R-:W-:Y:S01]  /*3960*/  IMAD R7, R0.reuse, 0xf, RZ ;  /* 0x0000000f00077824 */ /* 0x058fe200078e02ff */
[C---:B------:R-:W-:Y:S01]  /*3970*/  SHF.L.U32 R43, R0.reuse, 0x2, RZ ;  /* 0x00000002002b7819 */ /* 0x040fe200000006ff */
[C---:B--2---:R-:W-:Y:S01]  /*3980*/  IMAD R9, R0.reuse, 0xe, RZ ;  /* 0x0000000e00097824 */ /* 0x044fe200078e02ff */
[----:B------:R-:W-:Y:S01]  /*3990*/  CS2R R26, SRZ ;  /* 0x00000000001a7805 */ /* 0x000fe2000001ff00 */
[C---:B------:R-:W-:Y:S01]  /*39a0*/  IMAD R11, R0.reuse, 0xd, RZ ;  /* 0x0000000d000b7824 */ /* 0x040fe200078e02ff */
[----:B------:R-:W-:Y:S01]  /*39b0*/  IADD3.X R17, PT, PT, RZ, RZ, RZ, P0, !PT ;  /* 0x000000ffff117210 */ /* 0x000fe200007fe4ff */
[----:B------:R-:W-:-:S02]  /*39c0*/  IMAD R13, R0, 0xc, RZ ;  /* 0x0000000c000d7824 */ /* 0x000fc400078e02ff */
[C---:B------:R-:W-:Y:S02]  /*39d0*/  IMAD R15, R0.reuse, 0xb, RZ ;  /* 0x0000000b000f7824 */ /* 0x040fe400078e02ff */
[C---:B------:R-:W-:Y:S02]  /*39e0*/  IMAD R31, R0.reuse, 0xa, RZ ;  /* 0x0000000a001f7824 */ /* 0x040fe400078e02ff */
[C---:B------:R-:W-:Y:S02]  /*39f0*/  IMAD R33, R0.reuse, 0x9, RZ ;  /* 0x0000000900217824 */ /* 0x040fe400078e02ff */
[C---:B------:R-:W-:Y:S02]  /*3a00*/  IMAD.SHL.U32 R35, R0.reuse, 0x8, RZ ;  /* 0x0000000800237824 */ /* 0x040fe400078e00ff */
[C---:B------:R-:W-:Y:S02]  /*3a10*/  IMAD R37, R0.reuse, 0x7, RZ ;  /* 0x0000000700257824 */ /* 0x040fe400078e02ff */
[----:B------:R-:W-:-:S02]  /*3a20*/  IMAD R39, R0, 0x6, RZ ;  /* 0x0000000600277824 */ /* 0x000fc400078e02ff */
[C---:B------:R-:W-:Y:S02]  /*3a30*/  IMAD R41, R0.reuse, 0x5, RZ ;  /* 0x0000000500297824 */ /* 0x040fe400078e02ff */
[C---:B------:R-:W-:Y:S02]  /*3a40*/  IMAD R45, R0.reuse, 0x3, RZ ;  /* 0x00000003002d7824 */ /* 0x040fe400078e02ff */
[----:B------:R-:W-:Y:S02]  /*3a50*/  IMAD.SHL.U32 R5, R0, 0x2, RZ ;  /* 0x0000000200057824 */ /* 0x000fe400078e00ff */
[----:B------:R-:W-:Y:S02]  /*3a60*/  IMAD.MOV.U32 R51, RZ, RZ, RZ ;  /* 0x000000ffff337224 */ /* 0x000fe400078e00ff */
[----:B------:R-:W-:Y:S02]  /*3a70*/  IMAD.MOV R4, RZ, RZ, -R3 ;  /* 0x000000ffff047224 */ /* 0x000fe400078e0a03 */
[----:B0-----:R-:W-:-:S07]  /*3a80*/  IMAD.U32 R47, RZ, RZ, UR4 ;  /* 0x00000004ff2f7e24 */ /* 0x001fce000f8e00ff */
.L_x_49:
[----:B------:R-:W-:Y:S02]  /*3a90*/  LEA R6, R51, UR39, 0x3 ;  /* 0x0000002733067c11 */ /* 0x000fe4000f8e18ff */
[----:B------:R-:W-:-:S03]  /*3aa0*/  LEA R8, R47, R16, 0x3 ;  /* 0x000000102f087211 */ /* 0x000fc600078e18ff */
[----:B------:R0:W2:Y:S01]  /*3ab0*/  LDL.64 R22, [R6] ;  /* 0x0000000006167983 */ /* 0x0000a20000100a00 */
[----:B------:R-:W-:-:S03]  /*3ac0*/  IMAD R10, R5, 0x8, R16 ;  /* 0x00000008050a7824 */ /* 0x000fc600078e0210 */
[----:B------:R1:W3:Y:S04]  /*3ad0*/  LDL.64 R20, [R8+-0x70] ;  /* 0xffff900008147983 */ /* 0x0002e80000100a00 */
[----:B------:R4:W5:Y:S01]  /*3ae0*/  LDL.64 R18, [R10+-0x68] ;  /* 0xffff98000a127983 */ /* 0x0009620000100a00 */
[----:B------:R-:W-:-:S05]  /*3af0*/  IMAD R12, R45, 0x8, R16 ;  /* 0x000000082d0c7824 */ /* 0x000fca00078e0210 */
[----:B------:R-:W5:Y:S01]  /*3b00*/  LDL.64 R24, [R12+-0x60] ;  /* 0xffffa0000c187983 */ /* 0x000f620000100a00 */
[-C--:B------:R-:W-:Y:S01]  /*3b10*/  LEA R14, R43, R16.reuse, 0x3 ;  /* 0x000000102b0e7211 */ /* 0x080fe200078e18ff */
[--C-:B0-----:R-:W-:Y:S02]  /*3b20*/  IMAD R6, R41, 0x8, R16.reuse ;  /* 0x0000000829067824 */ /* 0x101fe400078e0210 */
[----:B-1----:R-:W-:Y:S01]  /*3b30*/  IMAD R8, R39, 0x8, R16 ;  /* 0x0000000827087824 */ /* 0x002fe200078e0210 */
[----:B----4-:R-:W-:Y:S01]  /*3b40*/  LEA R10, R37, R16, 0x3 ;  /* 0x00000010250a7211 */ /* 0x010fe200078e18ff */
[----:B--2---:R-:W-:-:S04]  /*3b50*/  DADD R22, R22, R26 ;  /* 0x0000000016167229 */ /* 0x004fc8000000001a */
[----:B------:R-:W2:Y:S04]  /*3b60*/  LDL.64 R26, [R10+-0x40] ;  /* 0xffffc0000a1a7983 */ /* 0x000ea80000100a00 */
[----:B---3--:R-:W-:Y:S02]  /*3b70*/  DADD R20, R22, R20 ;  /* 0x0000000016147229 */ /* 0x008fe40000000014 */
[----:B------:R0:W3:Y:S06]  /*3b80*/  LDL.64 R22, [R14+-0x58] ;  /* 0xffffa8000e167983 */ /* 0x0000ec0000100a00 */
[----:B-----5:R-:W-:-:S02]  /*3b90*/  DADD R18, R20, R18 ;  /* 0x0000000014127229 */ /* 0x020fc40000000012 */
[----:B------:R1:W4:Y:S06]  /*3ba0*/  LDL.64 R20, [R6+-0x50] ;  /* 0xffffb00006147983 */ /* 0x00032c0000100a00 */
[----:B------:R-:W-:Y:S02]  /*3bb0*/  DADD R24, R18, R24 ;  /* 0x0000000012187229 */ /* 0x000fe40000000018 */
[----:B------:R5:W2:Y:S01]  /*3bc0*/  LDL.64 R18, [R8+-0x48] ;  /* 0xffffb80008127983 */ /* 0x000aa20000100a00 */
[--C-:B------:R-:W-:Y:S02]  /*3bd0*/  IMAD R12, R35, 0x8, R16.reuse ;  /* 0x00000008230c7824 */ /* 0x100fe400078e0210 */
[--C-:B0-----:R-:W-:Y:S01]  /*3be0*/  IMAD R14, R33, 0x8, R16.reuse ;  /* 0x00000008210e7824 */ /* 0x101fe200078e0210 */
[----:B-1----:R-:W-:Y:S01]  /*3bf0*/  LEA R6, R31, R16, 0x3 ;  /* 0x000000101f067211 */ /* 0x002fe200078e18ff */
[----:B-----5:R-:W-:Y:S01]  /*3c00*/  IMAD R8, R15, 0x8, R16 ;  /* 0x000000080f087824 */ /* 0x020fe200078e0210 */
[----:B---3--:R-:W-:-:S02]  /*3c10*/  DADD R22, R24, R22 ;  /* 0x0000000018167229 */ /* 0x008fc40000000016 */
[----:B------:R0:W3:Y:S06]  /*3c20*/  LDL.64 R24, [R12+-0x38] ;  /* 0xffffc8000c187983 */ /* 0x0000ec0000100a00 */
[----:B----4-:R-:W-:Y:S02]  /*3c30*/  DADD R20, R22, R20 ;  /* 0x0000000016147229 */ /* 0x010fe40000000014 */
[----:B------:R-:W4:Y:S06]  /*3c40*/  LDL.64 R22, [R14+-0x30] ;  /* 0xffffd0000e167983 */ /* 0x000f2c0000100a00 */
[----:B--2---:R-:W-:-:S02]  /*3c50*/  DADD R18, R20, R18 ;  /* 0x0000000014127229 */ /* 0x004fc40000000012 */
[----:B------:R-:W2:Y:S06]  /*3c60*/  LDL.64 R20, [R8+-0x20] ;  /* 0xffffe00008147983 */ /* 0x000eac0000100a00 */
[----:B------:R-:W-:Y:S02]  /*3c70*/  DADD R26, R18, R26 ;  /* 0x00000000121a7229 */ /* 0x000fe4000000001a */
[----:B------:R1:W5:Y:S01]  /*3c80*/  LDL.64 R18, [R6+-0x28] ;  /* 0xffffd80006127983 */ /* 0x0003620000100a00 */
[--C-:B------:R-:W-:Y:S01]  /*3c90*/  IMAD R10, R13, 0x8, R16.reuse ;  /* 0x000000080d0a7824 */ /* 0x100fe200078e0210 */
[----:B0-----:R-:W-:Y:S01]  /*3ca0*/  LEA R12, R11, R16, 0x3 ;  /* 0x000000100b0c7211 */ /* 0x001fe200078e18ff */
[----:B-1----:R-:W-:-:S03]  /*3cb0*/  IMAD R6, R7, 0x8, R16 ;  /* 0x0000000807067824 */ /* 0x002fc600078e0210 */
[----:B---3--:R-:W-:Y:S02]  /*3cc0*/  DADD R24, R26, R24 ;  /* 0x000000001a187229 */ /* 0x008fe40000000018 */
[----:B------:R-:W3:Y:S06]  /*3cd0*/  LDL.64 R26, [R6] ;  /* 0x00000000061a7983 */ /* 0x000eec0000100a00 */
[----:B----4-:R-:W-:Y:S01]  /*3ce0*/  DADD R22, R24, R22 ;  /* 0x0000000018167229 */ /* 0x010fe20000000016 */
[----:B------:R-:W-:-:S06]  /*3cf0*/  IMAD R24, R9, 0x8, R16 ;  /* 0x0000000809187824 */ /* 0x000fcc00078e0210 */
[----:B------:R-:W4:Y:S01]  /*3d00*/  LDL.64 R24, [R24+-0x8] ;  /* 0xfffff80018187983 */ /* 0x000f220000100a00 */
[----:B-----5:R-:W-:-:S03]  /*3d10*/  DADD R22, R22, R18 ;  /* 0x0000000016167229 */ /* 0x020fc60000000012 */
[----:B------:R-:W5:Y:S05]  /*3d20*/  LDL.64 R18, [R10+-0x18] ;  /* 0xffffe8000a127983 */ /* 0x000f6a0000100a00 */
[----:B--2---:R-:W-:Y:S02]  /*3d30*/  DADD R20, R22, R20 ;  /* 0x0000000016147229 */ /* 0x004fe40000000014 */
[----:B------:R-:W2:Y:S01]  /*3d40*/  LDL.64 R22, [R12+-0x10] ;  /* 0xfffff0000c167983 */ /* 0x000ea20000100a00 */
[----:B------:R-:W-:Y:S02]  /*3d50*/  IADD3 R16, P0, PT, R16, 0x80, RZ ;  /* 0x0000008010107810 */ /* 0x000fe40007f1e0ff */
[----:B------:R-:W-:-:S03]  /*3d60*/  IADD3 R4, PT, PT, R4, 0x10, RZ ;  /* 0x0000001004047810 */ /* 0x000fc60007ffe0ff */
[----:B------:R-:W-:Y:S01]  /*3d70*/  IMAD.X R17, RZ, RZ, R17, P0 ;  /* 0x000000ffff117224 */ /* 0x000fe200000e0611 */
[----:B------:R-:W-:Y:S01]  /*3d80*/  ISETP.NE.AND P0, PT, R4, RZ, PT ;  /* 0x000000ff0400720c */ /* 0x000fe20003f05270 */
[C---:B------:R-:W-:Y:S01]  /*3d90*/  IMAD R51, R0.reuse, 0x10, R51 ;  /* 0x0000001000337824 */ /* 0x040fe200078e0233 */
[C---:B------:R-:W-:Y:S01]  /*3da0*/  LEA R45, R0.reuse, R45, 0x4 ;  /* 0x0000002d002d7211 */ /* 0x040fe200078e20ff */
[C---:B------:R-:W-:Y:S01]  /*3db0*/  IMAD R47, R0.reuse, 0x10, R47 ;  /* 0x00000010002f7824 */ /* 0x040fe200078e022f */
[C---:B------:R-:W-:Y:S01]  /*3dc0*/  LEA R39, R0.reuse, R39, 0x4 ;  /* 0x0000002700277211 */ /* 0x040fe200078e20ff */
[C---:B------:R-:W-:Y:S01]  /*3dd0*/  IMAD R5, R0.reuse, 0x10, R5 ;  /* 0x0000001000057824 */ /* 0x040fe200078e0205 */
[----:B------:R-:W-:Y:S01]  /*3de0*/  IADD3 R51, PT, PT, R51, 0x10, RZ ;  /* 0x0000001033337810 */ /* 0x000fe20007ffe0ff */
[C---:B------:R-:W-:Y:S01]  /*3df0*/  IMAD R43, R0.reuse, 0x10, R43 ;  /* 0x00000010002b7824 */ /* 0x040fe200078e022b */
        /* <DEDUP_REMOVED lines=9> */
[----:B------:R-:W-:Y:S01]  /*3e90*/  IMAD R9, R0, 0x10, R9 ;  /* 0x0000001000097824 */ /* 0x000fe200078e0209 */
[----:B-----5:R-:W-:-:S08]  /*3ea0*/  DADD R18, R20, R18 ;  /* 0x0000000014127229 */ /* 0x020fd00000000012 */
[----:B--2---:R-:W-:-:S08]  /*3eb0*/  DADD R18, R18, R22 ;  /* 0x0000000012127229 */ /* 0x004fd00000000016 */
[----:B----4-:R-:W-:-:S08]  /*3ec0*/  DADD R18, R18, R24 ;  /* 0x0000000012127229 */ /* 0x010fd00000000018 */
[----:B---3--:R-:W-:Y:S01]  /*3ed0*/  DADD R26, R18, R26 ;  /* 0x00000000121a7229 */ /* 0x008fe2000000001a */
[----:B------:R-:W-:Y:S10]  /*3ee0*/  @P0 BRA `(.L_x_49) ;  /* 0xfffffff800e80947 */ /* 0x000ff4000383ffff */
[----:B------:R-:W-:Y:S05]  /*3ef0*/  BSYNC.RECONVERGENT B2 ;  /* 0x0000000000027941 */ /* 0x000fea0003800200 */
.L_x_48:
[----:B------:R-:W-:Y:S05]  /*3f00*/  BSYNC.RECONVERGENT B1 ;  /* 0x0000000000017941 */ /* 0x000fea0003800200 */
.L_x_47:
[----:B------:R-:W-:-:S13]  /*3f10*/  LOP3.LUT P0, R4, R0, 0xf, RZ, 0xc0, !PT ;  /* 0x0000000f00047812 */ /* 0x000fda000780c0ff */
[----:B------:R-:W-:Y:S05]  /*3f20*/  @!P0 BRA `(.L_x_46) ;  /* 0x0000000400448947 */ /* 0x000fea0003800000 */
[----:B------:R-:W-:Y:S01]  /*3f30*/  ISETP.GE.U32.AND P0, PT, R4, 0x8, PT ;  /* 0x000000080400780c */ /* 0x000fe20003f06070 */
[----:B------:R-:W-:Y:S01]  /*3f40*/  BSSY.RECONVERGENT B1, `(.L_x_50) ;  /* 0x000002b000017945 */ /* 0x000fe20003800200 */
[----:B------:R-:W-:-:S04]  /*3f50*/  LOP3.LUT R20, R0, 0x7, RZ, 0xc0, !PT ;  /* 0x0000000700147812 */ /* 0x000fc800078ec0ff */
[----:B------:R-:W-:-:S07]  /*3f60*/  ISETP.NE.AND P1, PT, R20, RZ, PT ;  /* 0x000000ff1400720c */ /* 0x000fce0003f25270 */
[----:B------:R-:W-:Y:S06]  /*3f70*/  @!P0 BRA `(.L_x_51) ;  /* 0x00000000009c8947 */ /* 0x000fec0003800000 */
[CC--:B------:R-:W-:Y:S02]  /*3f80*/  IMAD R4, R3.reuse, R0.reuse, R3 ;  /* 0x0000000003047224 */ /* 0x0c0fe400078e0203 */
[----:B------:R-:W-:-:S03]  /*3f90*/  IMAD R5, R3, R0, R0 ;  /* 0x0000000003057224 */ /* 0x000fc600078e0200 */
[----:B---34-:R-:W-:Y:S01]  /*3fa0*/  LEA R6, R4, UR39, 0x3 ;  /* 0x0000002704067c11 */ /* 0x018fe2000f8e18ff */
[----:B------:R-:W-:Y:S02]  /*3fb0*/  IMAD.IADD R4, R3, 0x1, R5 ;  /* 0x0000000103047824 */ /* 0x000fe400078e0205 */
[----:B------:R-:W-:-:S03]  /*3fc0*/  IMAD.IADD R5, R5, 0x1, R0 ;  /* 0x0000000105057824 */ /* 0x000fc600078e0200 */
[----:B------:R-:W3:Y:S01]  /*3fd0*/  LDL.64 R6, [R6] ;  /* 0x0000000006067983 */ /* 0x000ee20000100a00 */
[----:B--2---:R-:W-:Y:S01]  /*3fe0*/  LEA R8, R4, R1, 0x3 ;  /* 0x0000000104087211 */ /* 0x004fe200078e18ff */
[----:B------:R-:W-:Y:S02]  /*3ff0*/  IMAD.IADD R4, R3, 0x1, R5 ;  /* 0x0000000103047824 */ /* 0x000fe400078e0205 */
[----:B------:R-:W-:-:S03]  /*4000*/  IMAD.IADD R5, R5, 0x1, R0 ;  /* 0x0000000105057824 */ /* 0x000fc600078e0200 */
[----:B------:R-:W2:Y:S01]  /*4010*/  LDL.64 R8, [R8+0xb48] ;  /* 0x000b480008087983 */ /* 0x000ea20000100a00 */
[----:B------:R-:W-:Y:S01]  /*4020*/  LEA R10, R4, R1, 0x3 ;  /* 0x00000001040a7211 */ /* 0x000fe200078e18ff */
[----:B------:R-:W-:Y:S02]  /*4030*/  IMAD.IADD R4, R3, 0x1, R5 ;  /* 0x0000000103047824 */ /* 0x000fe400078e0205 */
[----:B------:R-:W-:-:S03]  /*4040*/  IMAD.IADD R5, R5, 0x1, R0 ;  /* 0x0000000105057824 */ /* 0x000fc600078e0200 */
[----:B------:R-:W4:Y:S01]  /*4050*/  LDL.64 R10, [R10+0xb50] ;  /* 0x000b50000a0a7983 */ /* 0x000f220000100a00 */
[----:B------:R-:W-:Y:S01]  /*4060*/  LEA R12, R4, R1, 0x3 ;  /* 0x00000001040c7211 */ /* 0x000fe200078e18ff */
[----:B------:R-:W-:Y:S02]  /*4070*/  IMAD.IADD R4, R3, 0x1, R5 ;  /* 0x0000000103047824 */ /* 0x000fe400078e0205 */
[----:B------:R-:W-:-:S03]  /*4080*/  IMAD.IADD R5, R5, 0x1, R0 ;  /* 0x0000000105057824 */ /* 0x000fc600078e0200 */
[----:B------:R-:W5:Y:S01]  /*4090*/  LDL.64 R12, [R12+0xb58] ;  /* 0x000b58000c0c7983 */ /* 0x000f620000100a00 */
[----:B------:R-:W-:Y:S01]  /*40a0*/  LEA R14, R4, R1, 0x3 ;  /* 0x00000001040e7211 */ /* 0x000fe200078e18ff */
[----:B------:R-:W-:Y:S02]  /*40b0*/  IMAD.IADD R4, R3, 0x1, R5 ;  /* 0x0000000103047824 */ /* 0x000fe400078e0205 */
[----:B------:R-:W-:-:S03]  /*40c0*/  IMAD.IADD R18, R5, 0x1, R0 ;  /* 0x0000000105127824 */ /* 0x000fc600078e0200 */
[----:B------:R-:W5:Y:S01]  /*40d0*/  LDL.64 R14, [R14+0xb60] ;  /* 0x000b60000e0e7983 */ /* 0x000f620000100a00 */
[----:B------:R-:W-:Y:S01]  /*40e0*/  LEA R16, R4, R1, 0x3 ;  /* 0x0000000104107211 */ /* 0x000fe200078e18ff */
[----:B------:R-:W-:-:S05]  /*40f0*/  IMAD.IADD R4, R3, 0x1, R18 ;  /* 0x0000000103047824 */ /* 0x000fca00078e0212 */
[----:B------:R-:W5:Y:S01]  /*4100*/  LDL.64 R16, [R16+0xb68] ;  /* 0x000b680010107983 */ /* 0x000f620000100a00 */
[----:B------:R-:W-:Y:S01]  /*4110*/  IMAD.U32 R19, R4, 0x8, R1 ;  /* 0x0000000804137824 */ /* 0x000fe200078e0001 */
[----:B------:R-:W-:-:S05]  /*4120*/  IADD3 R4, PT, PT, R3, R18, R0 ;  /* 0x0000001203047210 */ /* 0x000fca0007ffe000 */
[----:B------:R-:W5:Y:S01]  /*4130*/  LDL.64 R18, [R19+0xb70] ;  /* 0x000b700013127983 */ /* 0x000f620000100a00 */
[----:B------:R-:W-:-:S06]  /*4140*/  LEA R4, R4, R1, 0x3 ;  /* 0x0000000104047211 */ /* 0x000fcc00078e18ff */
[----:B------:R-:W5:Y:S01]  /*4150*/  LDL.64 R4, [R4+0xb78] ;  /* 0x000b780004047983 */ /* 0x000f620000100a00 */
[----:B------:R-:W-:Y:S01]  /*4160*/  VIADD R3, R3, 0x8 ;  /* 0x0000000803037836 */ /* 0x000fe20000000000 */
[----:B---3--:R-:W-:-:S08]  /*4170*/  DADD R6, R26, R6 ;  /* 0x000000001a067229 */ /* 0x008fd00000000006 */
[----:B--2---:R-:W-:-:S08]  /*4180*/  DADD R6, R6, R8 ;  /* 0x0000000006067229 */ /* 0x004fd00000000008 */
[----:B----4-:R-:W-:-:S08]  /*4190*/  DADD R6, R6, R10 ;  /* 0x0000000006067229 */ /* 0x010fd0000000000a */
[----:B-----5:R-:W-:-:S08]  /*41a0*/  DADD R6, R6, R12 ;  /* 0x0000000006067229 */ /* 0x020fd0000000000c */
[----:B------:R-:W-:-:S08]  /*41b0*/  DADD R6, R6, R14 ;  /* 0x0000000006067229 */ /* 0x000fd0000000000e */
[----:B------:R-:W-:-:S08]  /*41c0*/  DADD R6, R6, R16 ;  /* 0x0000000006067229 */ /* 0x000fd00000000010 */
[----:B------:R-:W-:-:S08]  /*41d0*/  DADD R6, R6, R18 ;  /* 0x0000000006067229 */ /* 0x000fd00000000012 */
[----:B------:R-:W-:-:S11]  /*41e0*/  DADD R26, R6, R4 ;  /* 0x00000000061a7229 */ /* 0x000fd60000000004 */
.L_x_51:
[----:B------:R-:W-:Y:S05]  /*41f0*/  BSYNC.RECONVERGENT B1 ;  /* 0x0000000000017941 */ /* 0x000fea0003800200 */
.L_x_50:
        /* <DEDUP_REMOVED lines=8> */
[----:B--2---:R-:W-:Y:S01]  /*4280*/  LEA R13, R4, UR39, 0x3 ;  /* 0x00000027040d7c11 */ /* 0x004fe2000f8e18ff */
[----:B------:R-:W-:Y:S01]  /*4290*/  IMAD.IADD R4, R3, 0x1, R5 ;  /* 0x0000000103047824 */ /* 0x000fe200078e0205 */
[----:B------:R-:W-:-:S03]  /*42a0*/  IADD3 R10, PT, PT, R5, R0, RZ ;  /* 0x00000000050a7210 */ /* 0x000fc60007ffe0ff */
[----:B---34-:R-:W2:Y:S01]  /*42b0*/  LDL.64 R6, [R13] ;  /* 0x000000000d067983 */ /* 0x018ea20000100a00 */
[----:B------:R-:W-:Y:S02]  /*42c0*/  IMAD.U32 R8, R4, 0x8, R1 ;  /* 0x0000000804087824 */ /* 0x000fe400078e0001 */
[----:B------:R-:W-:-:S04]  /*42d0*/  IMAD.IADD R4, R3, 0x1, R10 ;  /* 0x0000000103047824 */ /* 0x000fc800078e020a */
[----:B------:R-:W3:Y:S01]  /*42e0*/  LDL.64 R8, [R8+0xb48] ;  /* 0x000b480008087983 */ /* 0x000ee20000100a00 */
[----:B------:R-:W-:Y:S02]  /*42f0*/  LEA R11, R4, R1, 0x3 ;  /* 0x00000001040b7211 */ /* 0x000fe400078e18ff */
[----:B------:R-:W-:-:S04]  /*4300*/  IADD3 R4, PT, PT, R3, R10, R0 ;  /* 0x0000000a03047210 */ /* 0x000fc80007ffe000 */
[----:B------:R-:W4:Y:S01]  /*4310*/  LDL.64 R10, [R11+0xb50] ;  /* 0x000b50000b0a7983 */ /* 0x000f220000100a00 */
[----:B------:R-:W-:-:S06]  /*4320*/  IMAD.U32 R4, R4, 0x8, R1 ;  /* 0x0000000804047824 */ /* 0x000fcc00078e0001 */
[----:B------:R-:W5:Y:S01]  /*4330*/  LDL.64 R4, [R4+0xb58] ;  /* 0x000b580004047983 */ /* 0x000f620000100a00 */
[----:B------:R-:W-:Y:S01]  /*4340*/  VIADD R3, R3, 0x4 ;  /* 0x0000000403037836 */ /* 0x000fe20000000000 */
[----:B--2---:R-:W-:-:S08]  /*4350*/  DADD R6, R26, R6 ;  /* 0x000000001a067229 */ /* 0x004fd00000000006 */
[----:B---3--:R-:W-:-:S08]  /*4360*/  DADD R6, R6, R8 ;  /* 0x0000000006067229 */ /* 0x008fd00000000008 */
[----:B----4-:R-:W-:-:S08]  /*4370*/  DADD R6, R6, R10 ;  /* 0x0000000006067229 */ /* 0x010fd0000000000a */
[----:B-----5:R-:W-:-:S11]  /*4380*/  DADD R26, R6, R4 ;  /* 0x00000000061a7229 */ /* 0x020fd60000000004 */
.L_x_53:
[----:B------:R-:W-:Y:S05]  /*4390*/  BSYNC.RECONVERGENT B1 ;  /* 0x0000000000017941 */ /* 0x000fea0003800200 */
.L_x_52:
[----:B------:R-:W-:Y:S05]  /*43a0*/  @!P1 BRA `(.L_x_46) ;  /* 0x0000000000249947 */ /* 0x000fea0003800000 */
[----:B------:R-:W-:Y:S01]  /*43b0*/  IMAD R3, R3, R0, R3 ;  /* 0x0000000003037224 */ /* 0x000fe200078e0203 */
[----:B---34-:R-:W-:-:S07]  /*43c0*/  IADD3 R6, PT, PT, -R12, RZ, RZ ;  /* 0x000000ff0c067210 */ /* 0x018fce0007ffe1ff */
.L_x_54:
[----:B------:R-:W-:-:S06]  /*43d0*/  LEA R4, R3, UR39, 0x3 ;  /* 0x0000002703047c11 */ /* 0x000fcc000f8e18ff */
[----:B------:R-:W3:Y:S01]  /*43e0*/  LDL.64 R4, [R4] ;  /* 0x0000000004047983 */ /* 0x000ee20000100a00 */
[----:B------:R-:W-:Y:S02]  /*43f0*/  VIADD R6, R6, 0x1 ;  /* 0x0000000106067836 */ /* 0x000fe40000000000 */
[----:B------:R-:W-:-:S03]  /*4400*/  IMAD.X R3, R3, 0x1, R0, PT ;  /* 0x0000000103037824 */ /* 0x000fc600038e0600 */
[----:B------:R-:W-:Y:S01]  /*4410*/  ISETP.NE.AND P0, PT, R6, RZ, PT ;  /* 0x000000ff0600720c */ /* 0x000fe20003f05270 */
[----:B---3--:R-:W-:-:S12]  /*4420*/  DADD R26, R4, R26 ;  /* 0x00000000041a7229 */ /* 0x008fd8000000001a */
[----:B------:R-:W-:Y:S05]  /*4430*/  @P0 BRA `(.L_x_54) ;  /* 0xfffffffc00e40947 */ /* 0x000fea000383ffff */
.L_x_46:
[----:B------:R-:W-:Y:S05]  /*4440*/  BSYNC.RECONVERGENT B0 ;  /* 0x0000000000007941 */ /* 0x000fea0003800200 */
.L_x_45:
[----:B------:R-:W0:Y:S01]  /*4450*/  LDCU.64 UR4, c[0x0][0x3a0] ;  /* 0x00007400ff0477ac */ /* 0x000e220008000a00 */
[----:B------:R-:W-:Y:S01]  /*4460*/  MOV R4, 0x1 ;  /* 0x0000000100047802 */ /* 0x000fe20000000f00 */
[----:B------:R-:W-:Y:S01]  /*4470*/  BSSY.RECONVERGENT B0, `(.L_x_55) ;  /* 0x0000017000007945 */ /* 0x000fe20003800200 */
[----:B------:R-:W-:Y:S01]  /*4480*/  FSETP.GEU.AND P1, PT, |R29|, 6.5827683646048100446e-37, PT ;  /* 0x036000001d00780b */ /* 0x000fe20003f2e200 */
[----:B0-----:R-:W-:Y:S01]  /*4490*/  DADD R26, R26, UR4 ;  /* 0x000000041a1a7e29 */ /* 0x001fe20008000000 */
[----:B------:R-:W0:Y:S05]  /*44a0*/  LDCU UR4, c[0x0][0x390] ;  /* 0x00007200ff0477ac */ /* 0x000e2a0008000800 */
[----:B------:R-:W3:Y:S01]  /*44b0*/  MUFU.RCP64H R5, R27 ;  /* 0x0000001b00057308 */ /* 0x000ee20000001800 */
[----:B0-----:R-:W-:Y:S01]  /*44c0*/  IMAD R2, R2, UR4, R49 ;  /* 0x0000000402027c24 */ /* 0x001fe2000f8e0231 */
[----:B---34-:R-:W-:-:S08]  /*44d0*/  DFMA R6, -R26, R4, 1 ;  /* 0x3ff000001a06742b */ /* 0x018fd00000000104 */
[----:B------:R-:W-:-:S08]  /*44e0*/  DFMA R6, R6, R6, R6 ;  /* 0x000000060606722b */ /* 0x000fd00000000006 */
[----:B------:R-:W-:-:S08]  /*44f0*/  DFMA R6, R4, R6, R4 ;  /* 0x000000060406722b */ /* 0x000fd00000000004 */
[----:B------:R-:W-:-:S08]  /*4500*/  DFMA R4, -R26, R6, 1 ;  /* 0x3ff000001a04742b */ /* 0x000fd00000000106 */
[----:B------:R-:W-:-:S08]  /*4510*/  DFMA R4, R6, R4, R6 ;  /* 0x000000040604722b */ /* 0x000fd00000000006 */
[----:B------:R-:W-:-:S08]  /*4520*/  DMUL R6, R4, R28 ;  /* 0x0000001c04067228 */ /* 0x000fd00000000000 */
[----:B--2---:R-:W-:-:S08]  /*4530*/  DFMA R8, -R26, R6, R28 ;  /* 0x000000061a08722b */ /* 0x004fd0000000011c */
[----:B------:R-:W-:-:S10]  /*4540*/  DFMA R4, R4, R8, R6 ;  /* 0x000000080404722b */ /* 0x000fd40000000006 */
[----:B------:R-:W-:-:S05]  /*4550*/  FFMA R0, RZ, R27, R5 ;  /* 0x0000001bff007223 */ /* 0x000fca0000000005 */
[----:B------:R-:W-:-:S13]  /*4560*/  FSETP.GT.AND P0, PT, |R0|, 1.469367938527859385e-39, PT ;  /* 0x001000000000780b */ /* 0x000fda0003f04200 */
[----:B------:R-:W-:Y:S05]  /*4570*/  @P0 BRA P1, `(.L_x_56) ;  /* 0x0000000000180947 */ /* 0x000fea0000800000 */
[----:B------:R-:W-:Y:S01]  /*4580*/  IMAD.MOV.U32 R8, RZ, RZ, R28 ;  /* 0x000000ffff087224 */ /* 0x000fe200078e001c */
[----:B------:R-:W-:Y:S01]  /*4590*/  MOV R6, R26 ;  /* 0x0000001a00067202 */ /* 0x000fe20000000f00 */
[----:B------:R-:W-:Y:S01]  /*45a0*/  IMAD.MOV.U32 R9, RZ, RZ, R29 ;  /* 0x000000ffff097224 */ /* 0x000fe200078e001d */
[----:B------:R-:W-:Y:S01]  /*45b0*/  MOV R28, 0x45e0 ;  /* 0x000045e0001c7802 */ /* 0x000fe20000000f00 */
[----:B------:R-:W-:-:S07]  /*45c0*/  IMAD.MOV.U32 R7, RZ, RZ, R27 ;  /* 0x000000ffff077224 */ /* 0x000fce00078e001b */
[----:B------:R-:W-:Y:S05]  /*45d0*/  CALL.REL.NOINC `($__internal_0_$__cuda_sm20_div_rn_f64_full) ;  /* 0x0000000000147944 */ /* 0x000fea0003c00000 */
.L_x_56:
[----:B------:R-:W-:Y:S05]  /*45e0*/  BSYNC.RECONVERGENT B0 ;  /* 0x0000000000007941 */ /* 0x000fea0003800200 */
.L_x_55:
[----:B------:R-:W0:Y:S02]  /*45f0*/  LDC.64 R6, c[0x0][0x388] ;  /* 0x0000e200ff067b82 */ /* 0x000e240000000a00 */
[----:B0-----:R-:W-:-:S05]  /*4600*/  IMAD.WIDE R2, R2, 0x8, R6 ;  /* 0x0000000802027825 */ /* 0x001fca00078e0206 */
[----:B------:R-:W-:Y:S01]  /*4610*/  STG.E.64 desc[UR36][R2.64], R4 ;  /* 0x0000000402007986 */ /* 0x000fe2000c101b24 */
[----:B------:R-:W-:Y:S05]  /*4620*/  EXIT ;  /* 0x000000000000794d */ /* 0x000fea0003800000 */
        .weak           $__internal_0_$__cuda_sm20_div_rn_f64_full
        .type           $__internal_0_$__cuda_sm20_div_rn_f64_full,@function
        .size           $__internal_0_$__cuda_sm20_div_rn_f64_full,(.L_x_63 - $__internal_0_$__cuda_sm20_div_rn_f64_full)
$__internal_0_$__cuda_sm20_div_rn_f64_full:
[C---:B------:R-:W-:Y:S01]  /*4630*/  FSETP.GEU.AND P0, PT, |R7|.reuse, 1.469367938527859385e-39, PT ;  /* 0x001000000700780b */ /* 0x040fe20003f0e200 */
[----:B------:R-:W-:Y:S01]  /*4640*/  BSSY.RECONVERGENT B2, `(.L_x_57) ;  /* 0x0000056000027945 */ /* 0x000fe20003800200 */
[----:B------:R-:W-:Y:S02]  /*4650*/  LOP3.LUT R4, R7, 0x800fffff, RZ, 0xc0, !PT ;  /* 0x800fffff07047812 */ /* 0x000fe400078ec0ff */
[C---:B------:R-:W-:Y:S02]  /*4660*/  FSETP.GEU.AND P3, PT, |R9|.reuse, 1.469367938527859385e-39, PT ;  /* 0x001000000900780b */ /* 0x040fe40003f6e200 */
[----:B------:R-:W-:Y:S01]  /*4670*/  LOP3.LUT R5, R4, 0x3ff00000, RZ, 0xfc, !PT ;  /* 0x3ff0000004057812 */ /* 0x000fe200078efcff */
[----:B------:R-:W-:Y:S01]  /*4680*/  IMAD.MOV.U32 R4, RZ, RZ, R6 ;  /* 0x000000ffff047224 */ /* 0x000fe200078e0006 */
[----:B------:R-:W-:Y:S02]  /*4690*/  MOV R10, 0x1 ;  /* 0x00000001000a7802 */ /* 0x000fe40000000f00 */
[----:B------:R-:W-:-:S02]  /*46a0*/  LOP3.LUT R29, R9, 0x7ff00000, RZ, 0xc0, !PT ;  /* 0x7ff00000091d7812 */ /* 0x000fc400078ec0ff */
[----:B------:R-:W-:Y:S01]  /*46b0*/  LOP3.LUT R32, R7, 0x7ff00000, RZ, 0xc0, !PT ;  /* 0x7ff0000007207812 */ /* 0x000fe200078ec0ff */
[----:B------:R-:W-:Y:S02]  /*46c0*/  @!P0 DMUL R4, R6, 8.98846567431157953865e+307 ;  /* 0x7fe0000006048828 */ /* 0x000fe40000000000 */
[----:B------:R-:W-:Y:S01]  /*46d0*/  IMAD.MOV.U32 R31, RZ, RZ, R29 ;  /* 0x000000ffff1f7224 */ /* 0x000fe200078e001d */
[----:B------:R-:W-:Y:S02]  /*46e0*/  ISETP.GE.U32.AND P2, PT, R29, R32, PT ;  /* 0x000000201d00720c */ /* 0x000fe40003f46070 */
[----:B------:R-:W-:Y:S01]  /*46f0*/  @!P3 LOP3.LUT R0, R7, 0x7ff00000, RZ, 0xc0, !PT ;  /* 0x7ff000000700b812 */ /* 0x000fe200078ec0ff */
[----:B------:R-:W0:Y:S01]  /*4700*/  MUFU.RCP64H R11, R5 ;  /* 0x00000005000b7308 */ /* 0x000e220000001800 */
[----:B------:R-:W-:Y:S02]  /*4710*/  @!P3 MOV R14, RZ ;  /* 0x000000ff000eb202 */ /* 0x000fe40000000f00 */
[----:B------:R-:W-:Y:S01]  /*4720*/  @!P3 ISETP.GE.U32.AND P4, PT, R29, R0, PT ;  /* 0x000000001d00b20c */ /* 0x000fe20003f86070 */
[----:B------:R-:W-:Y:S01]  /*4730*/  IMAD.MOV.U32 R0, RZ, RZ, 0x1ca00000 ;  /* 0x1ca00000ff007424 */ /* 0x000fe200078e00ff */
[----:B------:R-:W-:-:S04]  /*4740*/  @!P0 LOP3.LUT R32, R5, 0x7ff00000, RZ, 0xc0, !PT ;  /* 0x7ff0000005208812 */ /* 0x000fc800078ec0ff */
[----:B------:R-:W-:Y:S02]  /*4750*/  @!P3 SEL R15, R0, 0x63400000, !P4 ;  /* 0x63400000000fb807 */ /* 0x000fe40006000000 */
[----:B------:R-:W-:Y:S02]  /*4760*/  IADD3 R33, PT, PT, R32, -0x1, RZ ;  /* 0xffffffff20217810 */ /* 0x000fe40007ffe0ff */
[----:B------:R-:W-:Y:S01]  /*4770*/  @!P3 LOP3.LUT R15, R15, 0x80000000, R9, 0xf8, !PT ;  /* 0x800000000f0fb812 */ /* 0x000fe200078ef809 */
[----:B0-----:R-:W-:-:S03]  /*4780*/  DFMA R12, R10, -R4, 1 ;  /* 0x3ff000000a0c742b */ /* 0x001fc60000000804 */
[----:B------:R-:W-:-:S05]  /*4790*/  @!P3 LOP3.LUT R15, R15, 0x100000, RZ, 0xfc, !PT ;  /* 0x001000000f0fb812 */ /* 0x000fca00078efcff */
[----:B------:R-:W-:-:S08]  /*47a0*/  DFMA R12, R12, R12, R12 ;  /* 0x0000000c0c0c722b */ /* 0x000fd0000000000c */
[----:B------:R-:W-:Y:S01]  /*47b0*/  DFMA R12, R10, R12, R10 ;  /* 0x0000000c0a0c722b */ /* 0x000fe2000000000a */
[----:B------:R-:W-:Y:S01]  /*47c0*/  SEL R11, R0, 0x63400000, !P2 ;  /* 0x63400000000b7807 */ /* 0x000fe20005000000 */
[----:B------:R-:W-:-:S03]  /*47d0*/  IMAD.MOV.U32 R10, RZ, RZ, R8 ;  /* 0x000000ffff0a7224 */ /* 0x000fc600078e0008 */
[----:B------:R-:W-:-:S03]  /*47e0*/  LOP3.LUT R11, R11, 0x800fffff, R9, 0xf8, !PT ;  /* 0x800fffff0b0b7812 */ /* 0x000fc600078ef809 */
[----:B------:R-:W-:-:S03]  /*47f0*/  DFMA R20, R12, -R4, 1 ;  /* 0x3ff000000c14742b */ /* 0x000fc60000000804 */
[----:B------:R-:W-:-:S05]  /*4800*/  @!P3 DFMA R10, R10, 2, -R14 ;  /* 0x400000000a0ab82b */ /* 0x000fca000000080e */
[----:B------:R-:W-:-:S05]  /*4810*/  DFMA R20, R12, R20, R12 ;  /* 0x000000140c14722b */ /* 0x000fca000000000c */
[----:B------:R-:W-:-:S03]  /*4820*/  @!P3 LOP3.LUT R31, R11, 0x7ff00000, RZ, 0xc0, !PT ;  /* 0x7ff000000b1fb812 */ /* 0x000fc600078ec0ff */
[----:B------:R-:W-:Y:S02]  /*4830*/  DMUL R12, R20, R10 ;  /* 0x0000000a140c7228 */ /* 0x000fe40000000000 */
[----:B------:R-:W-:-:S05]  /*4840*/  VIADD R14, R31, 0xffffffff ;  /* 0xffffffff1f0e7836 */ /* 0x000fca0000000000 */
[----:B------:R-:W-:Y:S01]  /*4850*/  ISETP.GT.U32.AND P0, PT, R14, 0x7feffffe, PT ;  /* 0x7feffffe0e00780c */ /* 0x000fe20003f04070 */
[----:B------:R-:W-:-:S03]  /*4860*/  DFMA R14, R12, -R4, R10 ;  /* 0x800000040c0e722b */ /* 0x000fc6000000000a */
[----:B------:R-:W-:-:S05]  /*4870*/  ISETP.GT.U32.OR P0, PT, R33, 0x7feffffe, P0 ;  /* 0x7feffffe2100780c */ /* 0x000fca0000704470 */
[----:B------:R-:W-:-:S08]  /*4880*/  DFMA R14, R20, R14, R12 ;  /* 0x0000000e140e722b */ /* 0x000fd0000000000c */
[----:B------:R-:W-:Y:S05]  /*4890*/  @P0 BRA `(.L_x_58) ;  /* 0x00000000006c0947 */ /* 0x000fea0003800000 */
[----:B------:R-:W-:-:S04]  /*48a0*/  LOP3.LUT R12, R7, 0x7ff00000, RZ, 0xc0, !PT ;  /* 0x7ff00000070c7812 */ /* 0x000fc800078ec0ff */
[CC--:B------:R-:W-:Y:S02]  /*48b0*/  VIADDMNMX R8, R29.reuse, -R12.reuse, 0xb9600000, !PT ;  /* 0xb96000001d087446 */ /* 0x0c0fe4000780090c */
[----:B------:R-:W-:Y:S02]  /*48c0*/  ISETP.GE.U32.AND P0, PT, R29, R12, PT ;  /* 0x0000000c1d00720c */ /* 0x000fe40003f06070 */
[----:B------:R-:W-:Y:S02]  /*48d0*/  VIMNMX R8, PT, PT, R8, 0x46a00000, PT ;  /* 0x46a0000008087848 */ /* 0x000fe40003fe0100 */
[----:B------:R-:W-:-:S05]  /*48e0*/  SEL R9, R0, 0x63400000, !P0 ;  /* 0x6340000000097807 */ /* 0x000fca0004000000 */
[----:B------:R-:W-:Y:S01]  /*48f0*/  IMAD.IADD R0, R8, 0x1, -R9 ;  /* 0x0000000108007824 */ /* 0x000fe200078e0a09 */
[----:B------:R-:W-:-:S03]  /*4900*/  MOV R8, RZ ;  /* 0x000000ff00087202 */ /* 0x000fc60000000f00 */
[----:B------:R-:W-:-:S06]  /*4910*/  VIADD R9, R0, 0x7fe00000 ;  /* 0x7fe0000000097836 */ /* 0x000fcc0000000000 */
[----:B------:R-:W-:-:S10]  /*4920*/  DMUL R12, R14, R8 ;  /* 0x000000080e0c7228 */ /* 0x000fd40000000000 */
[----:B------:R-:W-:-:S13]  /*4930*/  FSETP.GTU.AND P0, PT, |R13|, 1.469367938527859385e-39, PT ;  /* 0x001000000d00780b */ /* 0x000fda0003f0c200 */
[----:B------:R-:W-:Y:S05]  /*4940*/  @P0 BRA `(.L_x_59) ;  /* 0x0000000000940947 */ /* 0x000fea0003800000 */
[----:B------:R-:W-:Y:S01]  /*4950*/  DFMA R4, R14, -R4, R10 ;  /* 0x800000040e04722b */ /* 0x000fe2000000000a */
[----:B------:R-:W-:-:S09]  /*4960*/  IMAD.MOV.U32 R8, RZ, RZ, RZ ;  /* 0x000000ffff087224 */ /* 0x000fd200078e00ff */
[C---:B------:R-:W-:Y:S02]  /*4970*/  FSETP.NEU.AND P0, PT, R5.reuse, RZ, PT ;  /* 0x000000ff0500720b */ /* 0x040fe40003f0d000 */
[----:B------:R-:W-:-:S04]  /*4980*/  LOP3.LUT R7, R5, 0x80000000, R7, 0x48, !PT ;  /* 0x8000000005077812 */ /* 0x000fc800078e4807 */
[----:B------:R-:W-:-:S07]  /*4990*/  LOP3.LUT R9, R7, R9, RZ, 0xfc, !PT ;  /* 0x0000000907097212 */ /* 0x000fce00078efcff */
[----:B------:R-:W-:Y:S05]  /*49a0*/  @!P0 BRA `(.L_x_59) ;  /* 0x00000000007c8947 */ /* 0x000fea0003800000 */
[----:B------:R-:W-:Y:S01]  /*49b0*/  IMAD.MOV R5, RZ, RZ, -R0 ;  /* 0x000000ffff057224 */ /* 0x000fe200078e0a00 */
[----:B------:R-:W-:Y:S01]  /*49c0*/  MOV R4, RZ ;  /* 0x000000ff00047202 */ /* 0x000fe20000000f00 */
[----:B------:R-:W-:-:S05]  /*49d0*/  DMUL.RP R8, R14, R8 ;  /* 0x000000080e087228 */ /* 0x000fca0000008000 */
[----:B------:R-:W-:-:S05]  /*49e0*/  DFMA R4, R12, -R4, R14 ;  /* 0x800000040c04722b */ /* 0x000fca000000000e */
[----:B------:R-:W-:Y:S02]  /*49f0*/  LOP3.LUT R7, R9, R7, RZ, 0x3c, !PT ;  /* 0x0000000709077212 */ /* 0x000fe400078e3cff */
[----:B------:R-:W-:-:S04]  /*4a00*/  IADD3 R4, PT, PT, -R0, -0x43300000, RZ ;  /* 0xbcd0000000047810 */ /* 0x000fc80007ffe1ff */
[----:B------:R-:W-:-:S04]  /*4a10*/  FSETP.NEU.AND P0, PT, |R5|, R4, PT ;  /* 0x000000040500720b */ /* 0x000fc80003f0d200 */
[----:B------:R-:W-:Y:S02]  /*4a20*/  FSEL R12, R8, R12, !P0 ;  /* 0x0000000c080c7208 */ /* 0x000fe40004000000 */
[----:B------:R-:W-:Y:S01]  /*4a30*/  FSEL R13, R7, R13, !P0 ;  /* 0x0000000d070d7208 */ /* 0x000fe20004000000 */
[----:B------:R-:W-:Y:S06]  /*4a40*/  BRA `(.L_x_59) ;  /* 0x0000000000547947 */ /* 0x000fec0003800000 */
.L_x_58:
[----:B------:R-:W-:-:S14]  /*4a50*/  DSETP.NAN.AND P0, PT, R8, R8, PT ;  /* 0x000000080800722a */ /* 0x000fdc0003f08000 */
[----:B------:R-:W-:Y:S05]  /*4a60*/  @P0 BRA `(.L_x_60) ;  /* 0x0000000000440947 */ /* 0x000fea0003800000 */
[----:B------:R-:W-:-:S14]  /*4a70*/  DSETP.NAN.AND P0, PT, R6, R6, PT ;  /* 0x000000060600722a */ /* 0x000fdc0003f08000 */
[----:B------:R-:W-:Y:S05]  /*4a80*/  @P0 BRA `(.L_x_61) ;  /* 0x0000000000300947 */ /* 0x000fea0003800000 */
[----:B------:R-:W-:Y:S01]  /*4a90*/  ISETP.NE.AND P0, PT, R31, R32, PT ;  /* 0x000000201f00720c */ /* 0x000fe20003f05270 */
[----:B------:R-:W-:Y:S02]  /*4aa0*/  IMAD.MOV.U32 R12, RZ, RZ, 0x0 ;  /* 0x00000000ff0c7424 */ /* 0x000fe400078e00ff */
[----:B------:R-:W-:-:S10]  /*4ab0*/  IMAD.MOV.U32 R13, RZ, RZ, -0x80000 ;  /* 0xfff80000ff0d7424 */ /* 0x000fd400078e00ff */
[----:B------:R-:W-:Y:S05]  /*4ac0*/  @!P0 BRA `(.L_x_59) ;  /* 0x0000000000348947 */ /* 0x000fea0003800000 */
[----:B------:R-:W-:Y:S02]  /*4ad0*/  ISETP.NE.AND P0, PT, R31, 0x7ff00000, PT ;  /* 0x7ff000001f00780c */ /* 0x000fe40003f05270 */
[----:B------:R-:W-:Y:S02]  /*4ae0*/  LOP3.LUT R13, R9, 0x80000000, R7, 0x48, !PT ;  /* 0x80000000090d7812 */ /* 0x000fe400078e4807 */
[----:B------:R-:W-:-:S13]  /*4af0*/  ISETP.EQ.OR P0, PT, R32, RZ, !P0 ;  /* 0x000000ff2000720c */ /* 0x000fda0004702670 */
[----:B------:R-:W-:Y:S02]  /*4b00*/  @P0 LOP3.LUT R0, R13, 0x7ff00000, RZ, 0xfc, !PT ;  /* 0x7ff000000d000812 */ /* 0x000fe400078efcff */
[----:B------:R-:W-:Y:S01]  /*4b10*/  @!P0 MOV R12, RZ ;  /* 0x000000ff000c8202 */ /* 0x000fe20000000f00 */
[----:B------:R-:W-:Y:S02]  /*4b20*/  @P0 IMAD.MOV.U32 R12, RZ, RZ, RZ ;  /* 0x000000ffff0c0224 */ /* 0x000fe400078e00ff */
[----:B------:R-:W-:Y:S01]  /*4b30*/  @P0 IMAD.MOV.U32 R13, RZ, RZ, R0 ;  /* 0x000000ffff0d0224 */ /* 0x000fe200078e0000 */
[----:B------:R-:W-:Y:S06]  /*4b40*/  BRA `(.L_x_59) ;  /* 0x0000000000147947 */ /* 0x000fec0003800000 */
.L_x_61:
[----:B------:R-:W-:Y:S02]  /*4b50*/  LOP3.LUT R13, R7, 0x80000, RZ, 0xfc, !PT ;  /* 0x00080000070d7812 */ /* 0x000fe400078efcff */
[----:B------:R-:W-:Y:S01]  /*4b60*/  MOV R12, R6 ;  /* 0x00000006000c7202 */ /* 0x000fe20000000f00 */
[----:B------:R-:W-:Y:S06]  /*4b70*/  BRA `(.L_x_59) ;  /* 0x0000000000087947 */ /* 0x000fec0003800000 */
.L_x_60:
[----:B------:R-:W-:Y:S01]  /*4b80*/  LOP3.LUT R13, R9, 0x80000, RZ, 0xfc, !PT ;  /* 0x00080000090d7812 */ /* 0x000fe200078efcff */
[----:B------:R-:W-:-:S07]  /*4b90*/  IMAD.MOV.U32 R12, RZ, RZ, R8 ;  /* 0x000000ffff0c7224 */ /* 0x000fce00078e0008 */
.L_x_59:
[----:B------:R-:W-:Y:S05]  /*4ba0*/  BSYNC.RECONVERGENT B2 ;  /* 0x0000000000027941 */ /* 0x000fea0003800200 */
.L_x_57:
[----:B------:R-:W-:Y:S01]  /*4bb0*/  IMAD.MOV.U32 R29, RZ, RZ, 0x0 ;  /* 0x00000000ff1d7424 */ /* 0x000fe200078e00ff */
[----:B------:R-:W-:Y:S01]  /*4bc0*/  MOV R5, R13 ;  /* 0x0000000d00057202 */ /* 0x000fe20000000f00 */
[----:B------:R-:W-:Y:S02]  /*4bd0*/  IMAD.MOV.U32 R4, RZ, RZ, R12 ;  /* 0x000000ffff047224 */ /* 0x000fe400078e000c */
[----:B------:R-:W-:Y:S05]  /*4be0*/  RET.REL.NODEC R28 `(_Z23d_first_corner_measuresPdS_iiiid) ;  /* 0xffffffb41c047950 */ /* 0x000fea0003c3ffff */
.L_x_62:
[----:B------:R-:W-:-:S00]  /*4bf0*/  BRA `(.L_x_62) ;  /* 0xfffffffc00fc7947 */ /* 0x000fc0000383ffff */
[----:B------:R-:W-:-:S00]  /*4c00*/  NOP ;  /* 0x0000000000007918 */ /* 0x000fc00000000000 */
[----:B------:R-:W-:-:S00]  /*4c10*/  NOP ;  /* 0x0000000000007918 */ /* 0x000fc00000000000 */
[----:B------:R-:W-:-:S00]  /*4c20*/  NOP ;  /* 0x0000000000007918 */ /* 0x000fc00000000000 */
[----:B------:R-:W-:-:S00]  /*4c30*/  NOP ;  /* 0x0000000000007918 */ /* 0x000fc00000000000 */
[----:B------:R-:W-:-:S00]  /*4c40*/  NOP ;  /* 0x0000000000007918 */ /* 0x000fc00000000000 */
[----:B------:R-:W-:-:S00]  /*4c50*/  NOP ;  /* 0x0000000000007918 */ /* 0x000fc00000000000 */
[----:B------:R-:W-:-:S00]  /*4c60*/  NOP ;  /* 0x0000000000007918 */ /* 0x000fc00000000000 */
[----:B------:R-:W-:-:S00]  /*4c70*/  NOP ;  /* 0x0000000000007918 */ /* 0x000fc00000000000 */
.L_x_63:


//--------------------- .nv.global.init           --------------------------
	.section	.nv.global.init,"aw",@progbits
.nv.global.init:
	.type		$str,@object
	.size		$str,(.L_0 - $str)
$str:
        /*0000*/ 	.byte	0x4d, 0x61, 0x74, 0x68, 0x65, 0x6d, 0x61, 0x74, 0x69, 0x63, 0x61, 0x6c, 0x20, 0x45, 0x72, 0x72
        /*0010*/ 	.byte	0x6f, 0x72, 0x21, 0x00
.L_0:


//--------------------- .nv.shared.reserved.0     --------------------------
	.section	.nv.shared.reserved.0,"aw",@nobits
	.weak		__nv_reservedSMEM_offset_0_alias
	.size		__nv_reservedSMEM_offset_0_alias, 0, 64
	.other		__nv_reservedSMEM_offset_0_alias,@"STO_CUDA_RESERVED_SHARED STV_DEFAULT"
__nv_reservedSMEM_offset_0_alias:
	.zero		0
	.zero		64


//--------------------- .nv.constant0._Z23d_first_corner_measuresPdS_iiiid --------------------------
	.section	.nv.constant0._Z23d_first_corner_measuresPdS_iiiid,"a",@progbits
	.sectionflags	@""
	.align	4
.nv.constant0._Z23d_first_corner_measuresPdS_iiiid:
	.zero		936


//--------------------- SYMBOLS --------------------------

	.type		.nv.reservedSmem.offset0,@object
	.size		.nv.reservedSmem.offset0,0x4
	.type		vprintf,@function
